// auto-generated by cutlass_sweep.gemm — config: {"arch": "sm_100", "cluster_m": 2, "cluster_n": 1, "dtype": "fp16", "stages": 4, "tile_k": 128, "tile_m": 256, "tile_n": 128}
#include "cutlass/cutlass.h"
#include "cutlass/gemm/collective/collective_builder.hpp"
#include "cutlass/gemm/device/gemm_universal_adapter.h"
#include "cutlass/gemm/kernel/gemm_universal.hpp"
#include "cutlass/epilogue/collective/collective_builder.hpp"

using ElemA = cutlass::half_t;
using ElemB = cutlass::half_t;
using ElemCD = cutlass::half_t;
using Acc  = float;
using TileShape    = cute::Shape<cute::_256, cute::_128, cute::_128>;
using ClusterShape = cute::Shape<cute::_2, cute::_1, cute::_1>;

using CollectiveEpilogue = typename cutlass::epilogue::collective::CollectiveBuilder<
    cutlass::arch::Sm100, cutlass::arch::OpClassTensorOp,
    TileShape, ClusterShape,
    cutlass::epilogue::collective::EpilogueTileAuto,
    Acc, Acc,
    ElemCD, cutlass::layout::RowMajor, 128 / cutlass::sizeof_bits<ElemCD>::value,
    ElemCD, cutlass::layout::RowMajor, 128 / cutlass::sizeof_bits<ElemCD>::value,
    cutlass::epilogue::collective::EpilogueScheduleAuto
  >::CollectiveOp;

using CollectiveMainloop = typename cutlass::gemm::collective::CollectiveBuilder<
    cutlass::arch::Sm100, cutlass::arch::OpClassTensorOp,
    ElemA, cutlass::layout::RowMajor, 128 / cutlass::sizeof_bits<ElemA>::value,
    ElemB, cutlass::layout::ColumnMajor, 128 / cutlass::sizeof_bits<ElemB>::value,
    Acc,
    TileShape, ClusterShape,
    cutlass::gemm::collective::StageCount<4>,
    cutlass::gemm::collective::KernelScheduleAuto
  >::CollectiveOp;

using GemmKernel = cutlass::gemm::kernel::GemmUniversal<
    cute::Shape<int,int,int,int>,
    CollectiveMainloop,
    CollectiveEpilogue
>;
using Gemm = cutlass::gemm::device::GemmUniversalAdapter<GemmKernel>;

// Force the device kernel symbol into the cubin without needing a host main.
auto* _anchor = &cutlass::device_kernel<GemmKernel>;


// ===== COMPILED SASS (sm_100a) =====

	.target	sm_100a

	.elftype	@"ET_EXEC"


//--------------------- .note.nv.tkinfo           --------------------------
	.section	.note.nv.tkinfo,"",@"SHT_NOTE"
	.sectionflags	@"SHF_NOTE_NV_TKINFO"
	.tkinfo
        /*0018*/ 	.word	0x00000002
        /*0030*/ 	.string	""
        /*0030*/ 	.string	"ptxas"
        /*0030*/ 	.string	"Cuda compilation tools, release 13.0, V13.0.88"
        /*0030*/ 	.string	"Build cuda_13.0.r13.0/compiler.36424714_0"
        /*0030*/ 	.string	"-arch sm_100a -m 64 "



//--------------------- .note.nv.cuinfo           --------------------------
	.section	.note.nv.cuinfo,"",@"SHT_NOTE"
	.sectionflags	@"SHF_NOTE_NV_CUINFO"
        /*0018*/ 	.short	0x0002
        /*001a*/ 	.short	0x0064
        /*001c*/ 	.short	0x0082
	.zero		2


//--------------------- .nv.info                  --------------------------
	.section	.nv.info,"",@"SHT_CUDA_INFO"
	.align	4


	//----- nvinfo : EIATTR_REGCOUNT
	.align		4
        /*0000*/ 	.byte	0x04, 0x2f
        /*0002*/ 	.short	(.L_19 - .L_18)
	.align		4
.L_18:
        /*0004*/ 	.word	index@(_ZN7cutlass13device_kernelINS_4gemm6kernel13GemmUniversalIN4cute5tupleIJiiiiEEENS1_10collective13CollectiveMmaINS1_35MainloopSm100TmaUmmaWarpSpecializedILi4ELi2ELi4ENS5_IJNS4_1CILi2EEENSA_ILi1EEESC_EEEEENS5_IJNSA_ILi256EEENSA_ILi128EEESG_EEENS_6half_tENS5_IJlSC_lEEESI_SJ_NS4_8TiledMMAINS4_8MMA_AtomIJNS4_26SM100_MMA_F16BF16_2x1SM_SSISI_SI_fLi256ELi128ELNS4_4UMMA5MajorE0ELSO_0ELNSN_7ScaleInE0ELSP_0EEEEEENS4_6LayoutINS5_IJSC_SC_SC_EEENS5_IJNSA_ILi0EEESU_SU_EEEEENS5_IJNS4_10UnderscoreESX_SX_EEEEENS4_18SM100_TMA_2SM_LOADENS4_14ComposedLayoutINS4_7SwizzleILi3ELi4ELi3EEENS4_18smem_ptr_flag_bitsILi16EEENSS_INS5_IJNSA_ILi8EEENSA_ILi64EEEEEENS5_IJS17_SC_EEEEEEEvNS4_8identityES10_S1B_vS1C_EENS_8epilogue10collective18CollectiveEpilogueINS1E_23Sm100TmaWarpSpecializedILi4ELi2ELi32ELb1ELb0EEEJNS5_IJSG_SG_SG_EEENS5_IJNSS_ISG_SC_EENSS_INSA_ILi32EEESC_EEEEESI_SJ_SI_SJ_NS1E_6fusion15FusionCallbacksIS1I_NS1O_17LinearCombinationISI_fSI_fLNS_15FloatRoundStyleE2EEES1J_S1N_JEEENS4_5SM1004TMEM4LOAD26SM100_TMEM_LOAD_32dp32b32xENS4_13SM90_TMA_LOADENS11_INS12_ILi2ELi4ELi3EEES15_NSS_INS5_IJS16_S1L_EEENS5_IJS1L_SC_EEEEEEENS4_39AutoVectorizingCopyWithAssumedAlignmentILi128EEENS4_14SM90_TMA_STOREES23_S25_S25_EEEvvEEEEvNT_6ParamsE)
        /*0008*/ 	.word	0x00000073


	//----- nvinfo : EIATTR_FRAME_SIZE
	.align		4
.L_19:
        /*000c*/ 	.byte	0x04, 0x11
        /*000e*/ 	.short	(.L_21 - .L_20)
	.align		4
.L_20:
        /*0010*/ 	.word	index@($__internal_2_$__cuda_sm10x_tcgen05_guardrail_trap_unallocated_columns_being_dealloced)
        /*0014*/ 	.word	0x00000000


	//----- nvinfo : EIATTR_FRAME_SIZE
	.align		4
.L_21:
        /*0018*/ 	.byte	0x04, 0x11
        /*001a*/ 	.short	(.L_23 - .L_22)
	.align		4
.L_22:
        /*001c*/ 	.word	index@($__internal_1_$__cuda_sm10x_tcgen05_guardrail_trap_phase_invalid_during_alloc)
        /*0020*/ 	.word	0x00000000


	//----- nvinfo : EIATTR_FRAME_SIZE
	.align		4
.L_23:
        /*0024*/ 	.byte	0x04, 0x11
        /*0026*/ 	.short	(.L_25 - .L_24)
	.align		4
.L_24:
        /*0028*/ 	.word	index@($__internal_0_$__cuda_sm10x_tcgen05_guardrail_trap_col_being_dealloced_not_returned_by_alloc)
        /*002c*/ 	.word	0x00000000


	//----- nvinfo : EIATTR_FRAME_SIZE
	.align		4
.L_25:
        /*0030*/ 	.byte	0x04, 0x11
        /*0032*/ 	.short	(.L_27 - .L_26)
	.align		4
.L_26:
        /*0034*/ 	.word	index@(_ZN7cutlass13device_kernelINS_4gemm6kernel13GemmUniversalIN4cute5tupleIJiiiiEEENS1_10collective13CollectiveMmaINS1_35MainloopSm100TmaUmmaWarpSpecializedILi4ELi2ELi4ENS5_IJNS4_1CILi2EEENSA_ILi1EEESC_EEEEENS5_IJNSA_ILi256EEENSA_ILi128EEESG_EEENS_6half_tENS5_IJlSC_lEEESI_SJ_NS4_8TiledMMAINS4_8MMA_AtomIJNS4_26SM100_MMA_F16BF16_2x1SM_SSISI_SI_fLi256ELi128ELNS4_4UMMA5MajorE0ELSO_0ELNSN_7ScaleInE0ELSP_0EEEEEENS4_6LayoutINS5_IJSC_SC_SC_EEENS5_IJNSA_ILi0EEESU_SU_EEEEENS5_IJNS4_10UnderscoreESX_SX_EEEEENS4_18SM100_TMA_2SM_LOADENS4_14ComposedLayoutINS4_7SwizzleILi3ELi4ELi3EEENS4_18smem_ptr_flag_bitsILi16EEENSS_INS5_IJNSA_ILi8EEENSA_ILi64EEEEEENS5_IJS17_SC_EEEEEEEvNS4_8identityES10_S1B_vS1C_EENS_8epilogue10collective18CollectiveEpilogueINS1E_23Sm100TmaWarpSpecializedILi4ELi2ELi32ELb1ELb0EEEJNS5_IJSG_SG_SG_EEENS5_IJNSS_ISG_SC_EENSS_INSA_ILi32EEESC_EEEEESI_SJ_SI_SJ_NS1E_6fusion15FusionCallbacksIS1I_NS1O_17LinearCombinationISI_fSI_fLNS_15FloatRoundStyleE2EEES1J_S1N_JEEENS4_5SM1004TMEM4LOAD26SM100_TMEM_LOAD_32dp32b32xENS4_13SM90_TMA_LOADENS11_INS12_ILi2ELi4ELi3EEES15_NSS_INS5_IJS16_S1L_EEENS5_IJS1L_SC_EEEEEEENS4_39AutoVectorizingCopyWithAssumedAlignmentILi128EEENS4_14SM90_TMA_STOREES23_S25_S25_EEEvvEEEEvNT_6ParamsE)
        /*0038*/ 	.word	0x00000000


	//----- nvinfo : EIATTR_MIN_STACK_SIZE
	.align		4
.L_27:
        /*003c*/ 	.byte	0x04, 0x12
        /*003e*/ 	.short	(.L_29 - .L_28)
	.align		4
.L_28:
        /*0040*/ 	.word	index@(_ZN7cutlass13device_kernelINS_4gemm6kernel13GemmUniversalIN4cute5tupleIJiiiiEEENS1_10collective13CollectiveMmaINS1_35MainloopSm100TmaUmmaWarpSpecializedILi4ELi2ELi4ENS5_IJNS4_1CILi2EEENSA_ILi1EEESC_EEEEENS5_IJNSA_ILi256EEENSA_ILi128EEESG_EEENS_6half_tENS5_IJlSC_lEEESI_SJ_NS4_8TiledMMAINS4_8MMA_AtomIJNS4_26SM100_MMA_F16BF16_2x1SM_SSISI_SI_fLi256ELi128ELNS4_4UMMA5MajorE0ELSO_0ELNSN_7ScaleInE0ELSP_0EEEEEENS4_6LayoutINS5_IJSC_SC_SC_EEENS5_IJNSA_ILi0EEESU_SU_EEEEENS5_IJNS4_10UnderscoreESX_SX_EEEEENS4_18SM100_TMA_2SM_LOADENS4_14ComposedLayoutINS4_7SwizzleILi3ELi4ELi3EEENS4_18smem_ptr_flag_bitsILi16EEENSS_INS5_IJNSA_ILi8EEENSA_ILi64EEEEEENS5_IJS17_SC_EEEEEEEvNS4_8identityES10_S1B_vS1C_EENS_8epilogue10collective18CollectiveEpilogueINS1E_23Sm100TmaWarpSpecializedILi4ELi2ELi32ELb1ELb0EEEJNS5_IJSG_SG_SG_EEENS5_IJNSS_ISG_SC_EENSS_INSA_ILi32EEESC_EEEEESI_SJ_SI_SJ_NS1E_6fusion15FusionCallbacksIS1I_NS1O_17LinearCombinationISI_fSI_fLNS_15FloatRoundStyleE2EEES1J_S1N_JEEENS4_5SM1004TMEM4LOAD26SM100_TMEM_LOAD_32dp32b32xENS4_13SM90_TMA_LOADENS11_INS12_ILi2ELi4ELi3EEES15_NSS_INS5_IJS16_S1L_EEENS5_IJS1L_SC_EEEEEEENS4_39AutoVectorizingCopyWithAssumedAlignmentILi128EEENS4_14SM90_TMA_STOREES23_S25_S25_EEEvvEEEEvNT_6ParamsE)
        /*0044*/ 	.word	0x00000000
.L_29:


//--------------------- .nv.compat                --------------------------
	.section	.nv.compat,"",@"SHT_CUDA_COMPAT_INFO"
	.align	4
        /*0000*/ 	.byte	0x02, 0x09, 0x01, 0x00, 0x02, 0x02, 0x02, 0x00, 0x02, 0x05, 0x05, 0x00, 0x03, 0x07, 0x01, 0x01
        /*0010*/ 	.byte	0x02, 0x03, 0x01, 0x00, 0x02, 0x06, 0x01, 0x00, 0x04, 0x0b, 0x08, 0x00, 0x09, 0x00, 0x00, 0x00
        /*0020*/ 	.byte	0x00, 0x00, 0x00, 0x00


//--------------------- .nv.info._ZN7cutlass13device_kernelINS_4gemm6kernel13GemmUniversalIN4cute5tupleIJiiiiEEENS1_10collective13CollectiveMmaINS1_35MainloopSm100TmaUmmaWarpSpecializedILi4ELi2ELi4ENS5_IJNS4_1CILi2EEENSA_ILi1EEESC_EEEEENS5_IJNSA_ILi256EEENSA_ILi128EEESG_EEENS_6half_tENS5_IJlSC_lEEESI_SJ_NS4_8TiledMMAINS4_8MMA_AtomIJNS4_26SM100_MMA_F16BF16_2x1SM_SSISI_SI_fLi256ELi128ELNS4_4UMMA5MajorE0ELSO_0ELNSN_7ScaleInE0ELSP_0EEEEEENS4_6LayoutINS5_IJSC_SC_SC_EEENS5_IJNSA_ILi0EEESU_SU_EEEEENS5_IJNS4_10UnderscoreESX_SX_EEEEENS4_18SM100_TMA_2SM_LOADENS4_14ComposedLayoutINS4_7SwizzleILi3ELi4ELi3EEENS4_18smem_ptr_flag_bitsILi16EEENSS_INS5_IJNSA_ILi8EEENSA_ILi64EEEEEENS5_IJS17_SC_EEEEEEEvNS4_8identityES10_S1B_vS1C_EENS_8epilogue10collective18CollectiveEpilogueINS1E_23Sm100TmaWarpSpecializedILi4ELi2ELi32ELb1ELb0EEEJNS5_IJSG_SG_SG_EEENS5_IJNSS_ISG_SC_EENSS_INSA_ILi32EEESC_EEEEESI_SJ_SI_SJ_NS1E_6fusion15FusionCallbacksIS1I_NS1O_17LinearCombinationISI_fSI_fLNS_15FloatRoundStyleE2EEES1J_S1N_JEEENS4_5SM1004TMEM4LOAD26SM100_TMEM_LOAD_32dp32b32xENS4_13SM90_TMA_LOADENS11_INS12_ILi2ELi4ELi3EEES15_NSS_INS5_IJS16_S1L_EEENS5_IJS1L_SC_EEEEEEENS4_39AutoVectorizingCopyWithAssumedAlignmentILi128EEENS4_14SM90_TMA_STOREES23_S25_S25_EEEvvEEEEvNT_6ParamsE --------------------------
	.section	.nv.info._ZN7cutlass13device_kernelINS_4gemm6kernel13GemmUniversalIN4cute5tupleIJiiiiEEENS1_10collective13CollectiveMmaINS1_35MainloopSm100TmaUmmaWarpSpecializedILi4ELi2ELi4ENS5_IJNS4_1CILi2EEENSA_ILi1EEESC_EEEEENS5_IJNSA_ILi256EEENSA_ILi128EEESG_EEENS_6half_tENS5_IJlSC_lEEESI_SJ_NS4_8TiledMMAINS4_8MMA_AtomIJNS4_26SM100_MMA_F16BF16_2x1SM_SSISI_SI_fLi256ELi128ELNS4_4UMMA5MajorE0ELSO_0ELNSN_7ScaleInE0ELSP_0EEEEEENS4_6LayoutINS5_IJSC_SC_SC_EEENS5_IJNSA_ILi0EEESU_SU_EEEEENS5_IJNS4_10UnderscoreESX_SX_EEEEENS4_18SM100_TMA_2SM_LOADENS4_14ComposedLayoutINS4_7SwizzleILi3ELi4ELi3EEENS4_18smem_ptr_flag_bitsILi16EEENSS_INS5_IJNSA_ILi8EEENSA_ILi64EEEEEENS5_IJS17_SC_EEEEEEEvNS4_8identityES10_S1B_vS1C_EENS_8epilogue10collective18CollectiveEpilogueINS1E_23Sm100TmaWarpSpecializedILi4ELi2ELi32ELb1ELb0EEEJNS5_IJSG_SG_SG_EEENS5_IJNSS_ISG_SC_EENSS_INSA_ILi32EEESC_EEEEESI_SJ_SI_SJ_NS1E_6fusion15FusionCallbacksIS1I_NS1O_17LinearCombinationISI_fSI_fLNS_15FloatRoundStyleE2EEES1J_S1N_JEEENS4_5SM1004TMEM4LOAD26SM100_TMEM_LOAD_32dp32b32xENS4_13SM90_TMA_LOADENS11_INS12_ILi2ELi4ELi3EEES15_NSS_INS5_IJS16_S1L_EEENS5_IJS1L_SC_EEEEEEENS4_39AutoVectorizingCopyWithAssumedAlignmentILi128EEENS4_14SM90_TMA_STOREES23_S25_S25_EEEvvEEEEvNT_6ParamsE,"",@"SHT_CUDA_INFO"
	.sectionflags	@""
	.align	4


	//----- nvinfo : EIATTR_CUDA_API_VERSION
	.align		4
        /*0000*/ 	.byte	0x04, 0x37
        /*0002*/ 	.short	(.L_31 - .L_30)
.L_30:
        /*0004*/ 	.word	0x00000082


	//----- nvinfo : EIATTR_KPARAM_INFO
	.align		4
.L_31:
        /*0008*/ 	.byte	0x04, 0x17
        /*000a*/ 	.short	(.L_33 - .L_32)
.L_32:
        /*000c*/ 	.word	0x00000000
        /*0010*/ 	.short	0x0000
        /*0012*/ 	.short	0x0000
        /*0014*/ 	.byte	0x00, 0xf0, 0x01, 0x20


	//----- nvinfo : EIATTR_AT_ENTRY_FRAGMENTS
	.align		4
.L_33:
        /*0018*/ 	.byte	0x04, 0x4f
        /*001a*/ 	.short	(.L_35 - .L_34)


	//   ....[0]....
.L_34:
        /*001c*/ 	.word	0x00000007


	//----- nvinfo : EIATTR_RESERVED_SMEM_USED
	.align		4
.L_35:
        /*0020*/ 	.byte	0x01, 0x41
	.zero		2


	//----- nvinfo : EIATTR_SPARSE_MMA_MASK
	.align		4
        /*0024*/ 	.byte	0x03, 0x50
        /*0026*/ 	.short	0x0000


	//----- nvinfo : EIATTR_TCGEN05_2CTA_USED
	.align		4
        /*0028*/ 	.byte	0x01, 0x52
	.zero		2


	//----- nvinfo : EIATTR_MAXREG_COUNT
	.align		4
        /*002c*/ 	.byte	0x03, 0x1b
        /*002e*/ 	.short	0x00ff


	//----- nvinfo : EIATTR_NUM_BARRIERS
	.align		4
        /*0030*/ 	.byte	0x02, 0x4c
        /*0032*/ 	.byte	0x07
	.zero		1


	//----- nvinfo : EIATTR_EXTERNS
	.align		4
        /*0034*/ 	.byte	0x04, 0x0f
        /*0036*/ 	.short	(.L_37 - .L_36)


	//   ....[0]....
	.align		4
.L_36:
        /*0038*/ 	.word	index@(__assertfail)


	//----- nvinfo : EIATTR_MERCURY_ISA_VERSION
	.align		4
.L_37:
        /*003c*/ 	.byte	0x03, 0x5f
        /*003e*/ 	.short	0x0101


	//----- nvinfo : EIATTR_INT_WARP_WIDE_INSTR_OFFSETS
	.align		4
        /*0040*/ 	.byte	0x04, 0x31
        /*0042*/ 	.short	(.L_39 - .L_38)


	//   ....[0]....
.L_38:
        /*0044*/ 	.word	0x00000d10


	//   ....[1]....
        /*0048*/ 	.word	0x00000db0


	//   ....[2]....
        /*004c*/ 	.word	0x00002270


	//   ....[3]....
        /*0050*/ 	.word	0x00004300


	//   ....[4]....
        /*0054*/ 	.word	0x00004330


	//   ....[5]....
        /*0058*/ 	.word	0x00004380


	//   ....[6]....
        /*005c*/ 	.word	0x00004ca0


	//   ....[7]....
        /*0060*/ 	.word	0x00004d00


	//   ....[8]....
        /*0064*/ 	.word	0x00004de0


	//   ....[9]....
        /*0068*/ 	.word	0x00004e50


	//   ....[10]....
        /*006c*/ 	.word	0x00004f60


	//   ....[11]....
        /*0070*/ 	.word	0x00004ff0


	//   ....[12]....
        /*0074*/ 	.word	0x000051c0


	//   ....[13]....
        /*0078*/ 	.word	0x00005320


	//----- nvinfo : EIATTR_COOP_GROUP_MASK_REGIDS
	.align		4
.L_39:
        /*007c*/ 	.byte	0x04, 0x29
        /*007e*/ 	.short	(.L_41 - .L_40)


	//   ....[0]....
.L_40:
        /*0080*/ 	.word	0xffffffff


	//   ....[1]....
        /*0084*/ 	.word	0xffffffff


	//   ....[2]....
        /*0088*/ 	.word	0xffffffff


	//   ....[3]....
        /*008c*/ 	.word	0xffffffff


	//   ....[4]....
        /*0090*/ 	.word	0xffffffff


	//   ....[5]....
        /*0094*/ 	.word	0xffffffff


	//   ....[6]....
        /*0098*/ 	.word	0xffffffff


	//   ....[7]....
        /*009c*/ 	.word	0xffffffff


	//   ....[8]....
        /*00a0*/ 	.word	0xffffffff


	//   ....[9]....
        /*00a4*/ 	.word	0xffffffff


	//   ....[10]....
        /*00a8*/ 	.word	0xffffffff


	//   ....[11]....
        /*00ac*/ 	.word	0xffffffff


	//   ....[12]....
        /*00b0*/ 	.word	0xffffffff


	//   ....[13]....
        /*00b4*/ 	.word	0xffffffff


	//----- nvinfo : EIATTR_COOP_GROUP_INSTR_OFFSETS
	.align		4
.L_41:
        /*00b8*/ 	.byte	0x04, 0x28
        /*00ba*/ 	.short	(.L_43 - .L_42)


	//   ....[0]....
.L_42:
        /*00bc*/ 	.word	0x000000c0


	//   ....[1]....
        /*00c0*/ 	.word	0x00000500


	//   ....[2]....
        /*00c4*/ 	.word	0x00000680


	//   ....[3]....
        /*00c8*/ 	.word	0x00000810


	//   ....[4]....
        /*00cc*/ 	.word	0x00000900


	//   ....[5]....
        /*00d0*/ 	.word	0x00000a60


	//   ....[6]....
        /*00d4*/ 	.word	0x00000bf0


	//   ....[7]....
        /*00d8*/ 	.word	0x00000e30


	//   ....[8]....
        /*00dc*/ 	.word	0x00002150


	//   ....[9]....
        /*00e0*/ 	.word	0x00002f30


	//   ....[10]....
        /*00e4*/ 	.word	0x00003400


	//   ....[11]....
        /*00e8*/ 	.word	0x00003430


	//   ....[12]....
        /*00ec*/ 	.word	0x00004210


	//   ....[13]....
        /*00f0*/ 	.word	0x00004420


	//----- nvinfo : EIATTR_VRC_CTA_INIT_COUNT
	.align		4
.L_43:
        /*00f4*/ 	.byte	0x02, 0x4a
        /*00f6*/ 	.byte	0x80
	.zero		1


	//----- nvinfo : EIATTR_SYSCALL_OFFSETS
	.align		4
        /*00f8*/ 	.byte	0x04, 0x46
        /*00fa*/ 	.short	(.L_45 - .L_44)


	//   ....[0]....
.L_44:
        /*00fc*/ 	.word	0x00005da0


	//   ....[1]....
        /*0100*/ 	.word	0x00005e90


	//   ....[2]....
        /*0104*/ 	.word	0x00006600


	//   ....[3]....
        /*0108*/ 	.word	0x00007280


	//   ....[4]....
        /*010c*/ 	.word	0x00007ed0


	//   ....[5]....
        /*0110*/ 	.word	0x00008b20


	//----- nvinfo : EIATTR_MBARRIER_INSTR_OFFSETS
	.align		4
.L_45:
        /*0114*/ 	.byte	0x04, 0x39
        /*0116*/ 	.short	(.L_47 - .L_46)


	//   ....[0]....
.L_46:
        /*0118*/ 	.word	0x000005f0
        /*011c*/ 	.word	0x000000ff
        /*0120*/ 	.word	0x00000000
        /*0124*/ 	.short	0x0100
        /*0126*/ 	.byte	0x08
	.zero		1


	//   ....[1]....
        /*0128*/ 	.word	0x00000600
        /*012c*/ 	.word	0x000000ff
        /*0130*/ 	.word	0x00000020
        /*0134*/ 	.short	0x0100
        /*0136*/ 	.byte	0x08
	.zero		1


	//   ....[2]....
        /*0138*/ 	.word	0x00000610
        /*013c*/ 	.word	0x000000ff
        /*0140*/ 	.word	0x00000008
        /*0144*/ 	.short	0x0100
        /*0146*/ 	.byte	0x08
	.zero		1


	//   ....[3]....
        /*0148*/ 	.word	0x00000620
        /*014c*/ 	.word	0x000000ff
        /*0150*/ 	.word	0x00000028
        /*0154*/ 	.short	0x0100
        /*0156*/ 	.byte	0x08
	.zero		1


	//   ....[4]....
        /*0158*/ 	.word	0x00000630
        /*015c*/ 	.word	0x000000ff
        /*0160*/ 	.word	0x00000010
        /*0164*/ 	.short	0x0100
        /*0166*/ 	.byte	0x08
	.zero		1


	//   ....[5]....
        /*0168*/ 	.word	0x00000640
        /*016c*/ 	.word	0x000000ff
        /*0170*/ 	.word	0x00000030
        /*0174*/ 	.short	0x0100
        /*0176*/ 	.byte	0x08
	.zero		1


	//   ....[6]....
        /*0178*/ 	.word	0x00000650
        /*017c*/ 	.word	0x000000ff
        /*0180*/ 	.word	0x00000018
        /*0184*/ 	.short	0x0100
        /*0186*/ 	.byte	0x08
	.zero		1


	//   ....[7]....
        /*0188*/ 	.word	0x00000660
        /*018c*/ 	.word	0x000000ff
        /*0190*/ 	.word	0x00000038
        /*0194*/ 	.short	0x0100
        /*0196*/ 	.byte	0x08
	.zero		1


	//   ....[8]....
        /*0198*/ 	.word	0x00000780
        /*019c*/ 	.word	0x000000ff
        /*01a0*/ 	.word	0x00000040
        /*01a4*/ 	.short	0x0100
        /*01a6*/ 	.byte	0x09
	.zero		1


	//   ....[9]....
        /*01a8*/ 	.word	0x00000790
        /*01ac*/ 	.word	0x000000ff
        /*01b0*/ 	.word	0x00000060
        /*01b4*/ 	.short	0x0100
        /*01b6*/ 	.byte	0x09
	.zero		1


	//   ....[10]....
        /*01b8*/ 	.word	0x000007a0
        /*01bc*/ 	.word	0x000000ff
        /*01c0*/ 	.word	0x00000048
        /*01c4*/ 	.short	0x0100
        /*01c6*/ 	.byte	0x09
	.zero		1


	//   ....[11]....
        /*01c8*/ 	.word	0x000007b0
        /*01cc*/ 	.word	0x000000ff
        /*01d0*/ 	.word	0x00000068
        /*01d4*/ 	.short	0x0100
        /*01d6*/ 	.byte	0x09
	.zero		1


	//   ....[12]....
        /*01d8*/ 	.word	0x000007c0
        /*01dc*/ 	.word	0x000000ff
        /*01e0*/ 	.word	0x00000050
        /*01e4*/ 	.short	0x0100
        /*01e6*/ 	.byte	0x09
	.zero		1


	//   ....[13]....
        /*01e8*/ 	.word	0x000007d0
        /*01ec*/ 	.word	0x000000ff
        /*01f0*/ 	.word	0x00000070
        /*01f4*/ 	.short	0x0100
        /*01f6*/ 	.byte	0x09
	.zero		1


	//   ....[14]....
        /*01f8*/ 	.word	0x000007e0
        /*01fc*/ 	.word	0x000000ff
        /*0200*/ 	.word	0x00000058
        /*0204*/ 	.short	0x0100
        /*0206*/ 	.byte	0x09
	.zero		1


	//   ....[15]....
        /*0208*/ 	.word	0x000007f0
        /*020c*/ 	.word	0x000000ff
        /*0210*/ 	.word	0x00000078
        /*0214*/ 	.short	0x0100
        /*0216*/ 	.byte	0x09
	.zero		1


	//   ....[16]....
        /*0218*/ 	.word	0x000008d0
        /*021c*/ 	.word	0x000000ff
        /*0220*/ 	.word	0x00000080
        /*0224*/ 	.short	0x0100
        /*0226*/ 	.byte	0x08
	.zero		1


	//   ....[17]....
        /*0228*/ 	.word	0x000008e0
        /*022c*/ 	.word	0x000000ff
        /*0230*/ 	.word	0x00000088
        /*0234*/ 	.short	0x0100
        /*0236*/ 	.byte	0x08
	.zero		1


	//   ....[18]....
        /*0238*/ 	.word	0x00000a10
        /*023c*/ 	.word	0x000000ff
        /*0240*/ 	.word	0x00000090
        /*0244*/ 	.short	0x0100
        /*0246*/ 	.byte	0x08
	.zero		1


	//   ....[19]....
        /*0248*/ 	.word	0x00000a20
        /*024c*/ 	.word	0x000000ff
        /*0250*/ 	.word	0x000000a0
        /*0254*/ 	.short	0x0100
        /*0256*/ 	.byte	0x08
	.zero		1


	//   ....[20]....
        /*0258*/ 	.word	0x00000a30
        /*025c*/ 	.word	0x000000ff
        /*0260*/ 	.word	0x00000098
        /*0264*/ 	.short	0x0100
        /*0266*/ 	.byte	0x08
	.zero		1


	//   ....[21]....
        /*0268*/ 	.word	0x00000a40
        /*026c*/ 	.word	0x000000ff
        /*0270*/ 	.word	0x000000a8
        /*0274*/ 	.short	0x0100
        /*0276*/ 	.byte	0x08
	.zero		1


	//   ....[22]....
        /*0278*/ 	.word	0x00000b60
        /*027c*/ 	.word	0x000000ff
        /*0280*/ 	.word	0x000000b0
        /*0284*/ 	.short	0x0100
        /*0286*/ 	.byte	0x09
	.zero		1


	//   ....[23]....
        /*0288*/ 	.word	0x00000b70
        /*028c*/ 	.word	0x000000ff
        /*0290*/ 	.word	0x000000d0
        /*0294*/ 	.short	0x0100
        /*0296*/ 	.byte	0x09
	.zero		1


	//   ....[24]....
        /*0298*/ 	.word	0x00000b80
        /*029c*/ 	.word	0x000000ff
        /*02a0*/ 	.word	0x000000b8
        /*02a4*/ 	.short	0x0100
        /*02a6*/ 	.byte	0x09
	.zero		1


	//   ....[25]....
        /*02a8*/ 	.word	0x00000b90
        /*02ac*/ 	.word	0x000000ff
        /*02b0*/ 	.word	0x000000d8
        /*02b4*/ 	.short	0x0100
        /*02b6*/ 	.byte	0x09
	.zero		1


	//   ....[26]....
        /*02b8*/ 	.word	0x00000ba0
        /*02bc*/ 	.word	0x000000ff
        /*02c0*/ 	.word	0x000000c0
        /*02c4*/ 	.short	0x0100
        /*02c6*/ 	.byte	0x09
	.zero		1


	//   ....[27]....
        /*02c8*/ 	.word	0x00000bb0
        /*02cc*/ 	.word	0x000000ff
        /*02d0*/ 	.word	0x000000e0
        /*02d4*/ 	.short	0x0100
        /*02d6*/ 	.byte	0x09
	.zero		1


	//   ....[28]....
        /*02d8*/ 	.word	0x00000bc0
        /*02dc*/ 	.word	0x000000ff
        /*02e0*/ 	.word	0x000000c8
        /*02e4*/ 	.short	0x0100
        /*02e6*/ 	.byte	0x09
	.zero		1


	//   ....[29]....
        /*02e8*/ 	.word	0x00000bd0
        /*02ec*/ 	.word	0x000000ff
        /*02f0*/ 	.word	0x000000e8
        /*02f4*/ 	.short	0x0100
        /*02f6*/ 	.byte	0x09
	.zero		1


	//   ....[30]....
        /*02f8*/ 	.word	0x00000cc0
        /*02fc*/ 	.word	0x000000ff
        /*0300*/ 	.word	0x000000f0
        /*0304*/ 	.short	0x0100
        /*0306*/ 	.byte	0x08
	.zero		1


	//   ....[31]....
        /*0308*/ 	.word	0x00000cd0
        /*030c*/ 	.word	0x000000ff
        /*0310*/ 	.word	0x00000100
        /*0314*/ 	.short	0x0100
        /*0316*/ 	.byte	0x08
	.zero		1


	//   ....[32]....
        /*0318*/ 	.word	0x00000ce0
        /*031c*/ 	.word	0x000000ff
        /*0320*/ 	.word	0x000000f8
        /*0324*/ 	.short	0x0100
        /*0326*/ 	.byte	0x08
	.zero		1


	//   ....[33]....
        /*0328*/ 	.word	0x00000cf0
        /*032c*/ 	.word	0x000000ff
        /*0330*/ 	.word	0x00000108
        /*0334*/ 	.short	0x0100
        /*0336*/ 	.byte	0x08
	.zero		1


	//   ....[34]....
        /*0338*/ 	.word	0x00000de0
        /*033c*/ 	.word	0x000000ff
        /*0340*/ 	.word	0x00000110
        /*0344*/ 	.short	0x0100
        /*0346*/ 	.byte	0x06
	.zero		1


	//   ....[35]....
        /*0348*/ 	.word	0x000017f0
        /*034c*/ 	.word	0x00000002
        /*0350*/ 	.word	0x00000100
        /*0354*/ 	.short	0x010a
        /*0356*/ 	.byte	0xff
	.zero		1


	//   ....[36]....
        /*0358*/ 	.word	0x00001820
        /*035c*/ 	.word	0x00000002
        /*0360*/ 	.word	0x000000f0
        /*0364*/ 	.short	0x0101
        /*0366*/ 	.byte	0xff
	.zero		1


	//   ....[37]....
        /*0368*/ 	.word	0x000018f0
        /*036c*/ 	.word	0x000000ff
        /*0370*/ 	.word	0x00000020
        /*0374*/ 	.short	0x010a
        /*0376*/ 	.byte	0x08
	.zero		1


	//   ....[38]....
        /*0378*/ 	.word	0x000019f0
        /*037c*/ 	.word	0x000000ff
        /*0380*/ 	.word	0x00000020
        /*0384*/ 	.short	0x010a
        /*0386*/ 	.byte	0x21
	.zero		1


	//   ....[39]....
        /*0388*/ 	.word	0x00001ba0
        /*038c*/ 	.word	0x000000ff
        /*0390*/ 	.word	0x00000020
        /*0394*/ 	.short	0x010a
        /*0396*/ 	.byte	0x08
	.zero		1


	//   ....[40]....
        /*0398*/ 	.word	0x00001d60
        /*039c*/ 	.word	0x000000ff
        /*03a0*/ 	.word	0x00000088
        /*03a4*/ 	.short	0x0101
        /*03a6*/ 	.byte	0x04
	.zero		1


	//   ....[41]....
        /*03a8*/ 	.word	0x00001d80
        /*03ac*/ 	.word	0x000000ff
        /*03b0*/ 	.word	0x00000020
        /*03b4*/ 	.short	0x010a
        /*03b6*/ 	.byte	0x08
	.zero		1


	//   ....[42]....
        /*03b8*/ 	.word	0x00001e00
        /*03bc*/ 	.word	0x000000ff
        /*03c0*/ 	.word	0x00000020
        /*03c4*/ 	.short	0x010a
        /*03c6*/ 	.byte	0x21
	.zero		1


	//   ....[43]....
        /*03c8*/ 	.word	0x00001f90
        /*03cc*/ 	.word	0x000000ff
        /*03d0*/ 	.word	0x00000020
        /*03d4*/ 	.short	0x010a
        /*03d6*/ 	.byte	0x08
	.zero		1


	//   ....[44]....
        /*03d8*/ 	.word	0x00002180
        /*03dc*/ 	.word	0x00000002
        /*03e0*/ 	.word	0x00000090
        /*03e4*/ 	.short	0x010a
        /*03e6*/ 	.byte	0xff
	.zero		1


	//   ....[45]....
        /*03e8*/ 	.word	0x00002240
        /*03ec*/ 	.word	0x00000002
        /*03f0*/ 	.word	0x00000000
        /*03f4*/ 	.short	0x0101
        /*03f6*/ 	.byte	0xff
	.zero		1


	//   ....[46]....
        /*03f8*/ 	.word	0x000027a0
        /*03fc*/ 	.word	0x000000ff
        /*0400*/ 	.word	0x00000000
        /*0404*/ 	.short	0x010a
        /*0406*/ 	.byte	0x05
	.zero		1


	//   ....[47]....
        /*0408*/ 	.word	0x00002830
        /*040c*/ 	.word	0x000000ff
        /*0410*/ 	.word	0x00000000
        /*0414*/ 	.short	0x010a
        /*0416*/ 	.byte	0x05
	.zero		1


	//   ....[48]....
        /*0418*/ 	.word	0x000028c0
        /*041c*/ 	.word	0x000000ff
        /*0420*/ 	.word	0x00000000
        /*0424*/ 	.short	0x010a
        /*0426*/ 	.byte	0x05
	.zero		1


	//   ....[49]....
        /*0428*/ 	.word	0x00002960
        /*042c*/ 	.word	0x00000000
        /*0430*/ 	.word	0x00000000
        /*0434*/ 	.short	0x010a
        /*0436*/ 	.byte	0xff
	.zero		1


	//   ....[50]....
        /*0438*/ 	.word	0x00002a90
        /*043c*/ 	.word	0x00000000
        /*0440*/ 	.word	0x000000f0
        /*0444*/ 	.short	0x010a
        /*0446*/ 	.byte	0xff
	.zero		1


	//   ....[51]....
        /*0448*/ 	.word	0x00002b00
        /*044c*/ 	.word	0x00000000
        /*0450*/ 	.word	0x00000000
        /*0454*/ 	.short	0x0101
        /*0456*/ 	.byte	0xff
	.zero		1


	//   ....[52]....
        /*0458*/ 	.word	0x00002b20
        /*045c*/ 	.word	0x000000ff
        /*0460*/ 	.word	0x000000a0
        /*0464*/ 	.short	0x010a
        /*0466*/ 	.byte	0x05
	.zero		1


	//   ....[53]....
        /*0468*/ 	.word	0x00002c40
        /*046c*/ 	.word	0x00000000
        /*0470*/ 	.word	0x00000090
        /*0474*/ 	.short	0x010a
        /*0476*/ 	.byte	0xff
	.zero		1


	//   ....[54]....
        /*0478*/ 	.word	0x00002d40
        /*047c*/ 	.word	0x00000000
        /*0480*/ 	.word	0x00000000
        /*0484*/ 	.short	0x0101
        /*0486*/ 	.byte	0xff
	.zero		1


	//   ....[55]....
        /*0488*/ 	.word	0x00002dd0
        /*048c*/ 	.word	0x000000ff
        /*0490*/ 	.word	0x000000a0
        /*0494*/ 	.short	0x0106
        /*0496*/ 	.byte	0x05
	.zero		1


	//   ....[56]....
        /*0498*/ 	.word	0x00002df0
        /*049c*/ 	.word	0x000000ff
        /*04a0*/ 	.word	0x000000a0
        /*04a4*/ 	.short	0x010a
        /*04a6*/ 	.byte	0x05
	.zero		1


	//   ....[57]....
        /*04a8*/ 	.word	0x00002e80
        /*04ac*/ 	.word	0x000000ff
        /*04b0*/ 	.word	0x000000a0
        /*04b4*/ 	.short	0x0106
        /*04b6*/ 	.byte	0x04
	.zero		1


	//   ....[58]....
        /*04b8*/ 	.word	0x00002ec0
        /*04bc*/ 	.word	0x00000000
        /*04c0*/ 	.word	0x000000a0
        /*04c4*/ 	.short	0x010a
        /*04c6*/ 	.byte	0xff
	.zero		1


	//   ....[59]....
        /*04c8*/ 	.word	0x00003100
        /*04cc*/ 	.word	0x000000ff
        /*04d0*/ 	.word	0x00000008
        /*04d4*/ 	.short	0x010a
        /*04d6*/ 	.byte	0x06
	.zero		1


	//   ....[60]....
        /*04d8*/ 	.word	0x00003120
        /*04dc*/ 	.word	0x000000ff
        /*04e0*/ 	.word	0x00000008
        /*04e4*/ 	.short	0x010a
        /*04e6*/ 	.byte	0x06
	.zero		1


	//   ....[61]....
        /*04e8*/ 	.word	0x000032b0
        /*04ec*/ 	.word	0x000000ff
        /*04f0*/ 	.word	0x00000008
        /*04f4*/ 	.short	0x010a
        /*04f6*/ 	.byte	0x06
	.zero		1


	//   ....[62]....
        /*04f8*/ 	.word	0x000032d0
        /*04fc*/ 	.word	0x000000ff
        /*0500*/ 	.word	0x00000008
        /*0504*/ 	.short	0x010a
        /*0506*/ 	.byte	0x06
	.zero		1


	//   ....[63]....
        /*0508*/ 	.word	0x00003390
        /*050c*/ 	.word	0x000000ff
        /*0510*/ 	.word	0x00000000
        /*0514*/ 	.short	0x0101
        /*0516*/ 	.byte	0x07
	.zero		1


	//   ....[64]....
        /*0518*/ 	.word	0x00003750
        /*051c*/ 	.word	0x00000000
        /*0520*/ 	.word	0x00000090
        /*0524*/ 	.short	0x010a
        /*0526*/ 	.byte	0xff
	.zero		1


	//   ....[65]....
        /*0528*/ 	.word	0x00003810
        /*052c*/ 	.word	0x00000000
        /*0530*/ 	.word	0x00000000
        /*0534*/ 	.short	0x0101
        /*0536*/ 	.byte	0xff
	.zero		1


	//   ....[66]....
        /*0538*/ 	.word	0x000038c0
        /*053c*/ 	.word	0x000000ff
        /*0540*/ 	.word	0x00000000
        /*0544*/ 	.short	0x010a
        /*0546*/ 	.byte	0x09
	.zero		1


	//   ....[67]....
        /*0548*/ 	.word	0x000038e0
        /*054c*/ 	.word	0x000000ff
        /*0550*/ 	.word	0x000000d0
        /*0554*/ 	.short	0x010a
        /*0556*/ 	.byte	0x08
	.zero		1


	//   ....[68]....
        /*0558*/ 	.word	0x00003990
        /*055c*/ 	.word	0x000000ff
        /*0560*/ 	.word	0x00000000
        /*0564*/ 	.short	0x010a
        /*0566*/ 	.byte	0x0e
	.zero		1


	//   ....[69]....
        /*0568*/ 	.word	0x00003ac0
        /*056c*/ 	.word	0x000000ff
        /*0570*/ 	.word	0x00000000
        /*0574*/ 	.short	0x010a
        /*0576*/ 	.byte	0x26
	.zero		1


	//   ....[70]....
        /*0578*/ 	.word	0x00003f00
        /*057c*/ 	.word	0x000000ff
        /*0580*/ 	.word	0x00000000
        /*0584*/ 	.short	0x010a
        /*0586*/ 	.byte	0x08
	.zero		1


	//   ....[71]....
        /*0588*/ 	.word	0x00003f90
        /*058c*/ 	.word	0x000000ff
        /*0590*/ 	.word	0x00000000
        /*0594*/ 	.short	0x010a
        /*0596*/ 	.byte	0x08
	.zero		1


	//   ....[72]....
        /*0598*/ 	.word	0x00004020
        /*059c*/ 	.word	0x000000ff
        /*05a0*/ 	.word	0x00000000
        /*05a4*/ 	.short	0x010a
        /*05a6*/ 	.byte	0x08
	.zero		1


	//   ....[73]....
        /*05a8*/ 	.word	0x000040c0
        /*05ac*/ 	.word	0x00000000
        /*05b0*/ 	.word	0x00000000
        /*05b4*/ 	.short	0x010a
        /*05b6*/ 	.byte	0xff
	.zero		1


	//   ....[74]....
        /*05b8*/ 	.word	0x00004100
        /*05bc*/ 	.word	0x00000000
        /*05c0*/ 	.word	0x00000000
        /*05c4*/ 	.short	0x010a
        /*05c6*/ 	.byte	0xff
	.zero		1


	//   ....[75]....
        /*05c8*/ 	.word	0x00004170
        /*05cc*/ 	.word	0x000000ff
        /*05d0*/ 	.word	0x00000000
        /*05d4*/ 	.short	0x0101
        /*05d6*/ 	.byte	0x05
	.zero		1


	//   ....[76]....
        /*05d8*/ 	.word	0x000041b0
        /*05dc*/ 	.word	0x000000ff
        /*05e0*/ 	.word	0x00000110
        /*05e4*/ 	.short	0x010a
        /*05e6*/ 	.byte	0x07
	.zero		1


	//   ....[77]....
        /*05e8*/ 	.word	0x00004200
        /*05ec*/ 	.word	0x000000ff
        /*05f0*/ 	.word	0x00000000
        /*05f4*/ 	.short	0x0101
        /*05f6*/ 	.byte	0x05
	.zero		1


	//   ....[78]....
        /*05f8*/ 	.word	0x00004650
        /*05fc*/ 	.word	0x00000000
        /*0600*/ 	.word	0x00000090
        /*0604*/ 	.short	0x010a
        /*0606*/ 	.byte	0xff
	.zero		1


	//   ....[79]....
        /*0608*/ 	.word	0x00004710
        /*060c*/ 	.word	0x00000000
        /*0610*/ 	.word	0x00000000
        /*0614*/ 	.short	0x0101
        /*0616*/ 	.byte	0xff
	.zero		1


	//   ....[80]....
        /*0618*/ 	.word	0x00004a30
        /*061c*/ 	.word	0x000000ff
        /*0620*/ 	.word	0x00000088
        /*0624*/ 	.short	0x010a
        /*0626*/ 	.byte	0x06
	.zero		1


	//   ....[81]....
        /*0628*/ 	.word	0x00004c20
        /*062c*/ 	.word	0x000000ff
        /*0630*/ 	.word	0x00000060
        /*0634*/ 	.short	0x010a
        /*0636*/ 	.byte	0x06
	.zero		1


	//   ....[82]....
        /*0638*/ 	.word	0x00004d90
        /*063c*/ 	.word	0x000000ff
        /*0640*/ 	.word	0x00000040
        /*0644*/ 	.short	0x010b
        /*0646*/ 	.byte	0x06
	.zero		1


	//   ....[83]....
        /*0648*/ 	.word	0x00004da0
        /*064c*/ 	.word	0x000000ff
        /*0650*/ 	.word	0x00000000
        /*0654*/ 	.short	0x0101
        /*0656*/ 	.byte	0x08
	.zero		1


	//   ....[84]....
        /*0658*/ 	.word	0x00004db0
        /*065c*/ 	.word	0x000000ff
        /*0660*/ 	.word	0x00000068
        /*0664*/ 	.short	0x010a
        /*0666*/ 	.byte	0x06
	.zero		1


	//   ....[85]....
        /*0668*/ 	.word	0x00004f00
        /*066c*/ 	.word	0x000000ff
        /*0670*/ 	.word	0x00000048
        /*0674*/ 	.short	0x010b
        /*0676*/ 	.byte	0x06
	.zero		1


	//   ....[86]....
        /*0678*/ 	.word	0x00004f10
        /*067c*/ 	.word	0x000000ff
        /*0680*/ 	.word	0x00000000
        /*0684*/ 	.short	0x0101
        /*0686*/ 	.byte	0x08
	.zero		1


	//   ....[87]....
        /*0688*/ 	.word	0x00004f20
        /*068c*/ 	.word	0x000000ff
        /*0690*/ 	.word	0x00000070
        /*0694*/ 	.short	0x010a
        /*0696*/ 	.byte	0x06
	.zero		1


	//   ....[88]....
        /*0698*/ 	.word	0x000050a0
        /*069c*/ 	.word	0x000000ff
        /*06a0*/ 	.word	0x00000050
        /*06a4*/ 	.short	0x010b
        /*06a6*/ 	.byte	0x06
	.zero		1


	//   ....[89]....
        /*06a8*/ 	.word	0x000050e0
        /*06ac*/ 	.word	0x000000ff
        /*06b0*/ 	.word	0x00000000
        /*06b4*/ 	.short	0x0101
        /*06b6*/ 	.byte	0x08
	.zero		1


	//   ....[90]....
        /*06b8*/ 	.word	0x00005120
        /*06bc*/ 	.word	0x000000ff
        /*06c0*/ 	.word	0x00000078
        /*06c4*/ 	.short	0x010a
        /*06c6*/ 	.byte	0x06
	.zero		1


	//   ....[91]....
        /*06c8*/ 	.word	0x00005360
        /*06cc*/ 	.word	0x000000ff
        /*06d0*/ 	.word	0x00000058
        /*06d4*/ 	.short	0x010b
        /*06d6*/ 	.byte	0x06
	.zero		1


	//   ....[92]....
        /*06d8*/ 	.word	0x00005380
        /*06dc*/ 	.word	0x000000ff
        /*06e0*/ 	.word	0x00000000
        /*06e4*/ 	.short	0x0101
        /*06e6*/ 	.byte	0x0d
	.zero		1


	//   ....[93]....
        /*06e8*/ 	.word	0x000053b0
        /*06ec*/ 	.word	0x000000ff
        /*06f0*/ 	.word	0x00000060
        /*06f4*/ 	.short	0x010a
        /*06f6*/ 	.byte	0x06
	.zero		1


	//   ....[94]....
        /*06f8*/ 	.word	0x000053d0
        /*06fc*/ 	.word	0x000000ff
        /*0700*/ 	.word	0x00000068
        /*0704*/ 	.short	0x010a
        /*0706*/ 	.byte	0x06
	.zero		1


	//   ....[95]....
        /*0708*/ 	.word	0x000053f0
        /*070c*/ 	.word	0x000000ff
        /*0710*/ 	.word	0x00000070
        /*0714*/ 	.short	0x010a
        /*0716*/ 	.byte	0x06
	.zero		1


	//   ....[96]....
        /*0718*/ 	.word	0x00005430
        /*071c*/ 	.word	0x00000000
        /*0720*/ 	.word	0x00000078
        /*0724*/ 	.short	0x010a
        /*0726*/ 	.byte	0xff
	.zero		1


	//   ....[97]....
        /*0728*/ 	.word	0x00005760
        /*072c*/ 	.word	0x00000000
        /*0730*/ 	.word	0x00000090
        /*0734*/ 	.short	0x010a
        /*0736*/ 	.byte	0xff
	.zero		1


	//   ....[98]....
        /*0738*/ 	.word	0x00005870
        /*073c*/ 	.word	0x00000000
        /*0740*/ 	.word	0x00000000
        /*0744*/ 	.short	0x0101
        /*0746*/ 	.byte	0xff
	.zero		1


	//   ....[99]....
        /*0748*/ 	.word	0x000062c0
        /*074c*/ 	.word	0x000000ff
        /*0750*/ 	.word	0x00000040
        /*0754*/ 	.short	0x010a
        /*0756*/ 	.byte	0x30
	.zero		1


	//   ....[100]....
        /*0758*/ 	.word	0x00006300
        /*075c*/ 	.word	0x00000070
        /*0760*/ 	.word	0x000000b0
        /*0764*/ 	.short	0x010a
        /*0766*/ 	.byte	0xff
	.zero		1


	//   ....[101]....
        /*0768*/ 	.word	0x000063f0
        /*076c*/ 	.word	0x000000ff
        /*0770*/ 	.word	0x00000040
        /*0774*/ 	.short	0x010a
        /*0776*/ 	.byte	0x30
	.zero		1


	//   ....[102]....
        /*0778*/ 	.word	0x000064e0
        /*077c*/ 	.word	0x00000070
        /*0780*/ 	.word	0x000000b0
        /*0784*/ 	.short	0x010a
        /*0786*/ 	.byte	0xff
	.zero		1


	//   ....[103]....
        /*0788*/ 	.word	0x00006fb0
        /*078c*/ 	.word	0x00000000
        /*0790*/ 	.word	0x00000000
        /*0794*/ 	.short	0x0101
        /*0796*/ 	.byte	0xff
	.zero		1


	//   ....[104]....
        /*0798*/ 	.word	0x00006fc0
        /*079c*/ 	.word	0x00000002
        /*07a0*/ 	.word	0x00000040
        /*07a4*/ 	.short	0x010a
        /*07a6*/ 	.byte	0xff
	.zero		1


	//   ....[105]....
        /*07a8*/ 	.word	0x000070a0
        /*07ac*/ 	.word	0x00000002
        /*07b0*/ 	.word	0x00000040
        /*07b4*/ 	.short	0x010a
        /*07b6*/ 	.byte	0xff
	.zero		1


	//   ....[106]....
        /*07b8*/ 	.word	0x00007c00
        /*07bc*/ 	.word	0x0000003f
        /*07c0*/ 	.word	0x00000000
        /*07c4*/ 	.short	0x0101
        /*07c6*/ 	.byte	0xff
	.zero		1


	//   ....[107]....
        /*07c8*/ 	.word	0x00007c20
        /*07cc*/ 	.word	0x00000000
        /*07d0*/ 	.word	0x00000040
        /*07d4*/ 	.short	0x010a
        /*07d6*/ 	.byte	0xff
	.zero		1


	//   ....[108]....
        /*07d8*/ 	.word	0x00007cf0
        /*07dc*/ 	.word	0x00000000
        /*07e0*/ 	.word	0x00000040
        /*07e4*/ 	.short	0x010a
        /*07e6*/ 	.byte	0xff
	.zero		1


	//   ....[109]....
        /*07e8*/ 	.word	0x00008850
        /*07ec*/ 	.word	0x0000003f
        /*07f0*/ 	.word	0x00000000
        /*07f4*/ 	.short	0x0101
        /*07f6*/ 	.byte	0xff
	.zero		1


	//   ....[110]....
        /*07f8*/ 	.word	0x00008870
        /*07fc*/ 	.word	0x00000000
        /*0800*/ 	.word	0x00000040
        /*0804*/ 	.short	0x010a
        /*0806*/ 	.byte	0xff
	.zero		1


	//   ....[111]....
        /*0808*/ 	.word	0x00008940
        /*080c*/ 	.word	0x00000000
        /*0810*/ 	.word	0x00000040
        /*0814*/ 	.short	0x010a
        /*0816*/ 	.byte	0xff
	.zero		1


	//   ....[112]....
        /*0818*/ 	.word	0x00008c10
        /*081c*/ 	.word	0x00000070
        /*0820*/ 	.word	0x00000000
        /*0824*/ 	.short	0x0101
        /*0826*/ 	.byte	0xff
	.zero		1


	//   ....[113]....
        /*0828*/ 	.word	0x000094f0
        /*082c*/ 	.word	0x00000000
        /*0830*/ 	.word	0x00000000
        /*0834*/ 	.short	0x0101
        /*0836*/ 	.byte	0xff
	.zero		1


	//   ....[114]....
        /*0838*/ 	.word	0x00009760
        /*083c*/ 	.word	0x000000ff
        /*0840*/ 	.word	0x00000000
        /*0844*/ 	.short	0x0101
        /*0846*/ 	.byte	0x04
	.zero		1


	//   ....[115]....
        /*0848*/ 	.word	0x00009780
        /*084c*/ 	.word	0x00000002
        /*0850*/ 	.word	0x00000100
        /*0854*/ 	.short	0x010a
        /*0856*/ 	.byte	0xff
	.zero		1


	//   ....[116]....
        /*0858*/ 	.word	0x000097e0
        /*085c*/ 	.word	0x00000002
        /*0860*/ 	.word	0x00000020
        /*0864*/ 	.short	0x010a
        /*0866*/ 	.byte	0xff
	.zero		1


	//   ....[117]....
        /*0868*/ 	.word	0x00009840
        /*086c*/ 	.word	0x00000002
        /*0870*/ 	.word	0x00000020
        /*0874*/ 	.short	0x010a
        /*0876*/ 	.byte	0xff
	.zero		1


	//   ....[118]....
        /*0878*/ 	.word	0x00009890
        /*087c*/ 	.word	0x00000002
        /*0880*/ 	.word	0x00000090
        /*0884*/ 	.short	0x010a
        /*0886*/ 	.byte	0xff
	.zero		1


	//   ....[119]....
        /*0888*/ 	.word	0x000098f0
        /*088c*/ 	.word	0x00000000
        /*0890*/ 	.word	0x00000000
        /*0894*/ 	.short	0x010a
        /*0896*/ 	.byte	0xff
	.zero		1


	//   ....[120]....
        /*0898*/ 	.word	0x00009950
        /*089c*/ 	.word	0x00000000
        /*08a0*/ 	.word	0x00000000
        /*08a4*/ 	.short	0x010a
        /*08a6*/ 	.byte	0xff
	.zero		1


	//   ....[121]....
        /*08a8*/ 	.word	0x000099b0
        /*08ac*/ 	.word	0x00000000
        /*08b0*/ 	.word	0x00000000
        /*08b4*/ 	.short	0x010a
        /*08b6*/ 	.byte	0xff
	.zero		1


	//   ....[122]....
        /*08b8*/ 	.word	0x00009a00
        /*08bc*/ 	.word	0x00000000
        /*08c0*/ 	.word	0x000000f0
        /*08c4*/ 	.short	0x010a
        /*08c6*/ 	.byte	0xff
	.zero		1


	//   ....[123]....
        /*08c8*/ 	.word	0x00009a60
        /*08cc*/ 	.word	0x00000000
        /*08d0*/ 	.word	0x000000a0
        /*08d4*/ 	.short	0x010a
        /*08d6*/ 	.byte	0xff
	.zero		1


	//   ....[124]....
        /*08d8*/ 	.word	0x00009ab0
        /*08dc*/ 	.word	0x00000000
        /*08e0*/ 	.word	0x00000090
        /*08e4*/ 	.short	0x010a
        /*08e6*/ 	.byte	0xff
	.zero		1


	//   ....[125]....
        /*08e8*/ 	.word	0x00009b10
        /*08ec*/ 	.word	0x00000000
        /*08f0*/ 	.word	0x000000a0
        /*08f4*/ 	.short	0x010a
        /*08f6*/ 	.byte	0xff
	.zero		1


	//   ....[126]....
        /*08f8*/ 	.word	0x00009b70
        /*08fc*/ 	.word	0x00000004
        /*0900*/ 	.word	0x00000008
        /*0904*/ 	.short	0x010a
        /*0906*/ 	.byte	0xff
	.zero		1


	//   ....[127]....
        /*0908*/ 	.word	0x00009c50
        /*090c*/ 	.word	0x00000002
        /*0910*/ 	.word	0x00000008
        /*0914*/ 	.short	0x010a
        /*0916*/ 	.byte	0xff
	.zero		1


	//   ....[128]....
        /*0918*/ 	.word	0x00009ca0
        /*091c*/ 	.word	0x00000000
        /*0920*/ 	.word	0x00000090
        /*0924*/ 	.short	0x010a
        /*0926*/ 	.byte	0xff
	.zero		1


	//   ....[129]....
        /*0928*/ 	.word	0x00009d00
        /*092c*/ 	.word	0x00000000
        /*0930*/ 	.word	0x000000d0
        /*0934*/ 	.short	0x010a
        /*0936*/ 	.byte	0xff
	.zero		1


	//   ....[130]....
        /*0938*/ 	.word	0x00009d60
        /*093c*/ 	.word	0x00000000
        /*0940*/ 	.word	0x00000000
        /*0944*/ 	.short	0x010a
        /*0946*/ 	.byte	0xff
	.zero		1


	//   ....[131]....
        /*0948*/ 	.word	0x00009dc0
        /*094c*/ 	.word	0x00000000
        /*0950*/ 	.word	0x00000000
        /*0954*/ 	.short	0x010a
        /*0956*/ 	.byte	0xff
	.zero		1


	//   ....[132]....
        /*0958*/ 	.word	0x00009e20
        /*095c*/ 	.word	0x00000000
        /*0960*/ 	.word	0x00000000
        /*0964*/ 	.short	0x010a
        /*0966*/ 	.byte	0xff
	.zero		1


	//   ....[133]....
        /*0968*/ 	.word	0x00009e80
        /*096c*/ 	.word	0x00000000
        /*0970*/ 	.word	0x00000000
        /*0974*/ 	.short	0x010a
        /*0976*/ 	.byte	0xff
	.zero		1


	//   ....[134]....
        /*0978*/ 	.word	0x00009ee0
        /*097c*/ 	.word	0x00000000
        /*0980*/ 	.word	0x00000110
        /*0984*/ 	.short	0x010a
        /*0986*/ 	.byte	0xff
	.zero		1


	//   ....[135]....
        /*0988*/ 	.word	0x00009f30
        /*098c*/ 	.word	0x00000000
        /*0990*/ 	.word	0x00000090
        /*0994*/ 	.short	0x010a
        /*0996*/ 	.byte	0xff
	.zero		1


	//   ....[136]....
        /*0998*/ 	.word	0x00009f90
        /*099c*/ 	.word	0x00000000
        /*09a0*/ 	.word	0x00000088
        /*09a4*/ 	.short	0x010a
        /*09a6*/ 	.byte	0xff
	.zero		1


	//   ....[137]....
        /*09a8*/ 	.word	0x00009ff0
        /*09ac*/ 	.word	0x00000000
        /*09b0*/ 	.word	0x00000060
        /*09b4*/ 	.short	0x010a
        /*09b6*/ 	.byte	0xff
	.zero		1


	//   ....[138]....
        /*09b8*/ 	.word	0x0000a050
        /*09bc*/ 	.word	0x00000000
        /*09c0*/ 	.word	0x00000068
        /*09c4*/ 	.short	0x010a
        /*09c6*/ 	.byte	0xff
	.zero		1


	//   ....[139]....
        /*09c8*/ 	.word	0x0000a0b0
        /*09cc*/ 	.word	0x00000000
        /*09d0*/ 	.word	0x00000070
        /*09d4*/ 	.short	0x010a
        /*09d6*/ 	.byte	0xff
	.zero		1


	//   ....[140]....
        /*09d8*/ 	.word	0x0000a110
        /*09dc*/ 	.word	0x00000000
        /*09e0*/ 	.word	0x00000078
        /*09e4*/ 	.short	0x010a
        /*09e6*/ 	.byte	0xff
	.zero		1


	//   ....[141]....
        /*09e8*/ 	.word	0x0000a170
        /*09ec*/ 	.word	0x00000000
        /*09f0*/ 	.word	0x00000060
        /*09f4*/ 	.short	0x010a
        /*09f6*/ 	.byte	0xff
	.zero		1


	//   ....[142]....
        /*09f8*/ 	.word	0x0000a1d0
        /*09fc*/ 	.word	0x00000000
        /*0a00*/ 	.word	0x00000068
        /*0a04*/ 	.short	0x010a
        /*0a06*/ 	.byte	0xff
	.zero		1


	//   ....[143]....
        /*0a08*/ 	.word	0x0000a230
        /*0a0c*/ 	.word	0x00000000
        /*0a10*/ 	.word	0x00000070
        /*0a14*/ 	.short	0x010a
        /*0a16*/ 	.byte	0xff
	.zero		1


	//   ....[144]....
        /*0a18*/ 	.word	0x0000a280
        /*0a1c*/ 	.word	0x00000000
        /*0a20*/ 	.word	0x00000090
        /*0a24*/ 	.short	0x010a
        /*0a26*/ 	.byte	0xff
	.zero		1


	//   ....[145]....
        /*0a28*/ 	.word	0x0000a2e0
        /*0a2c*/ 	.word	0x00000002
        /*0a30*/ 	.word	0x00000040
        /*0a34*/ 	.short	0x010a
        /*0a36*/ 	.byte	0xff
	.zero		1


	//   ....[146]....
        /*0a38*/ 	.word	0x0000a330
        /*0a3c*/ 	.word	0x00000070
        /*0a40*/ 	.word	0x000000b0
        /*0a44*/ 	.short	0x010a
        /*0a46*/ 	.byte	0xff
	.zero		1


	//   ....[147]....
        /*0a48*/ 	.word	0x0000a380
        /*0a4c*/ 	.word	0x00000002
        /*0a50*/ 	.word	0x00000040
        /*0a54*/ 	.short	0x010a
        /*0a56*/ 	.byte	0xff
	.zero		1


	//   ....[148]....
        /*0a58*/ 	.word	0x0000a3d0
        /*0a5c*/ 	.word	0x00000000
        /*0a60*/ 	.word	0x00000040
        /*0a64*/ 	.short	0x010a
        /*0a66*/ 	.byte	0xff
	.zero		1


	//   ....[149]....
        /*0a68*/ 	.word	0x0000a420
        /*0a6c*/ 	.word	0x00000000
        /*0a70*/ 	.word	0x00000040
        /*0a74*/ 	.short	0x010a
        /*0a76*/ 	.byte	0xff
	.zero		1


	//----- nvinfo : EIATTR_NUM_MBARRIERS
	.align		4
.L_47:
        /*0a78*/ 	.byte	0x03, 0x38
        /*0a7a*/ 	.short	0x0023


	//----- nvinfo : EIATTR_EXIT_INSTR_OFFSETS
	.align		4
        /*0a7c*/ 	.byte	0x04, 0x1c
        /*0a7e*/ 	.short	(.L_49 - .L_48)


	//   ....[0]....
.L_48:
        /*0a80*/ 	.word	0x00002990


	//   ....[1]....
        /*0a84*/ 	.word	0x00002e90


	//   ....[2]....
        /*0a88*/ 	.word	0x00002ef0


	//   ....[3]....
        /*0a8c*/ 	.word	0x00004430


	//   ....[4]....
        /*0a90*/ 	.word	0x00005460


	//   ....[5]....
        /*0a94*/ 	.word	0x000054a0


	//   ....[6]....
        /*0a98*/ 	.word	0x00009650


	//   ....[7]....
        /*0a9c*/ 	.word	0x000096d0


	//   ....[8]....
        /*0aa0*/ 	.word	0x00009700


	//   ....[9]....
        /*0aa4*/ 	.word	0x00009770


	//----- nvinfo : EIATTR_MAX_THREADS
	.align		4
.L_49:
        /*0aa8*/ 	.byte	0x04, 0x05
        /*0aaa*/ 	.short	(.L_51 - .L_50)
.L_50:
        /*0aac*/ 	.word	0x00000100
        /*0ab0*/ 	.word	0x00000001
        /*0ab4*/ 	.word	0x00000001


	//----- nvinfo : EIATTR_CRS_STACK_SIZE
	.align		4
.L_51:
        /*0ab8*/ 	.byte	0x04, 0x1e
        /*0aba*/ 	.short	(.L_53 - .L_52)
.L_52:
        /*0abc*/ 	.word	0x00000000


	//----- nvinfo : EIATTR_CBANK_PARAM_SIZE
	.align		4
.L_53:
        /*0ac0*/ 	.byte	0x03, 0x19
        /*0ac2*/ 	.short	0x0800


	//----- nvinfo : EIATTR_PARAM_CBANK
	.align		4
        /*0ac4*/ 	.byte	0x04, 0x0a
        /*0ac6*/ 	.short	(.L_55 - .L_54)
	.align		4
.L_54:
        /*0ac8*/ 	.word	index@(.nv.constant0._ZN7cutlass13device_kernelINS_4gemm6kernel13GemmUniversalIN4cute5tupleIJiiiiEEENS1_10collective13CollectiveMmaINS1_35MainloopSm100TmaUmmaWarpSpecializedILi4ELi2ELi4ENS5_IJNS4_1CILi2EEENSA_ILi1EEESC_EEEEENS5_IJNSA_ILi256EEENSA_ILi128EEESG_EEENS_6half_tENS5_IJlSC_lEEESI_SJ_NS4_8TiledMMAINS4_8MMA_AtomIJNS4_26SM100_MMA_F16BF16_2x1SM_SSISI_SI_fLi256ELi128ELNS4_4UMMA5MajorE0ELSO_0ELNSN_7ScaleInE0ELSP_0EEEEEENS4_6LayoutINS5_IJSC_SC_SC_EEENS5_IJNSA_ILi0EEESU_SU_EEEEENS5_IJNS4_10UnderscoreESX_SX_EEEEENS4_18SM100_TMA_2SM_LOADENS4_14ComposedLayoutINS4_7SwizzleILi3ELi4ELi3EEENS4_18smem_ptr_flag_bitsILi16EEENSS_INS5_IJNSA_ILi8EEENSA_ILi64EEEEEENS5_IJS17_SC_EEEEEEEvNS4_8identityES10_S1B_vS1C_EENS_8epilogue10collective18CollectiveEpilogueINS1E_23Sm100TmaWarpSpecializedILi4ELi2ELi32ELb1ELb0EEEJNS5_IJSG_SG_SG_EEENS5_IJNSS_ISG_SC_EENSS_INSA_ILi32EEESC_EEEEESI_SJ_SI_SJ_NS1E_6fusion15FusionCallbacksIS1I_NS1O_17LinearCombinationISI_fSI_fLNS_15FloatRoundStyleE2EEES1J_S1N_JEEENS4_5SM1004TMEM4LOAD26SM100_TMEM_LOAD_32dp32b32xENS4_13SM90_TMA_LOADENS11_INS12_ILi2ELi4ELi3EEES15_NSS_INS5_IJS16_S1L_EEENS5_IJS1L_SC_EEEEEEENS4_39AutoVectorizingCopyWithAssumedAlignmentILi128EEENS4_14SM90_TMA_STOREES23_S25_S25_EEEvvEEEEvNT_6ParamsE)
        /*0acc*/ 	.short	0x0380
        /*0ace*/ 	.short	0x0800


	//----- nvinfo : EIATTR_SW_WAR
	.align		4
.L_55:
        /*0ad0*/ 	.byte	0x04, 0x36
        /*0ad2*/ 	.short	(.L_57 - .L_56)
.L_56:
        /*0ad4*/ 	.word	0x00000008
.L_57:


//--------------------- .nv.callgraph             --------------------------
	.section	.nv.callgraph,"",@"SHT_CUDA_CALLGRAPH"
	.align	4
	.sectionentsize	8
	.align		4
        /*0000*/ 	.word	0x00000000
	.align		4
        /*0004*/ 	.word	0xffffffff
	.align		4
        /*0008*/ 	.word	index@(_ZN7cutlass13device_kernelINS_4gemm6kernel13GemmUniversalIN4cute5tupleIJiiiiEEENS1_10collective13CollectiveMmaINS1_35MainloopSm100TmaUmmaWarpSpecializedILi4ELi2ELi4ENS5_IJNS4_1CILi2EEENSA_ILi1EEESC_EEEEENS5_IJNSA_ILi256EEENSA_ILi128EEESG_EEENS_6half_tENS5_IJlSC_lEEESI_SJ_NS4_8TiledMMAINS4_8MMA_AtomIJNS4_26SM100_MMA_F16BF16_2x1SM_SSISI_SI_fLi256ELi128ELNS4_4UMMA5MajorE0ELSO_0ELNSN_7ScaleInE0ELSP_0EEEEEENS4_6LayoutINS5_IJSC_SC_SC_EEENS5_IJNSA_ILi0EEESU_SU_EEEEENS5_IJNS4_10UnderscoreESX_SX_EEEEENS4_18SM100_TMA_2SM_LOADENS4_14ComposedLayoutINS4_7SwizzleILi3ELi4ELi3EEENS4_18smem_ptr_flag_bitsILi16EEENSS_INS5_IJNSA_ILi8EEENSA_ILi64EEEEEENS5_IJS17_SC_EEEEEEEvNS4_8identityES10_S1B_vS1C_EENS_8epilogue10collective18CollectiveEpilogueINS1E_23Sm100TmaWarpSpecializedILi4ELi2ELi32ELb1ELb0EEEJNS5_IJSG_SG_SG_EEENS5_IJNSS_ISG_SC_EENSS_INSA_ILi32EEESC_EEEEESI_SJ_SI_SJ_NS1E_6fusion15FusionCallbacksIS1I_NS1O_17LinearCombinationISI_fSI_fLNS_15FloatRoundStyleE2EEES1J_S1N_JEEENS4_5SM1004TMEM4LOAD26SM100_TMEM_LOAD_32dp32b32xENS4_13SM90_TMA_LOADENS11_INS12_ILi2ELi4ELi3EEES15_NSS_INS5_IJS16_S1L_EEENS5_IJS1L_SC_EEEEEEENS4_39AutoVectorizingCopyWithAssumedAlignmentILi128EEENS4_14SM90_TMA_STOREES23_S25_S25_EEEvvEEEEvNT_6ParamsE)
	.align		4
        /*000c*/ 	.word	index@(__assertfail)
	.align		4
        /*0010*/ 	.word	0x00000000
	.align		4
        /*0014*/ 	.word	0xfffffffe
	.align		4
        /*0018*/ 	.word	0x00000000
	.align		4
        /*001c*/ 	.word	0xfffffffd
	.align		4
        /*0020*/ 	.word	0x00000000
	.align		4
        /*0024*/ 	.word	0xfffffffc


//--------------------- .nv.constant4             --------------------------
	.section	.nv.constant4,"a",@progbits
	.align	8
	.align		8
.nv.constant4:
        /*0000*/ 	.dword	__assertfail
	.align		8
        /*0008*/ 	.dword	__unnamed_1
	.align		8
        /*0010*/ 	.dword	__unnamed_2
	.align		8
        /*0018*/ 	.dword	_ZN39_INTERNAL_af1bf986_4_k_cu_efaf47c4_70664cuda3std3__45__cpo5beginE
	.align		8
        /*0020*/ 	.dword	_ZN39_INTERNAL_af1bf986_4_k_cu_efaf47c4_70664cuda3std3__45__cpo3endE
	.align		8
        /*0028*/ 	.dword	_ZN39_INTERNAL_af1bf986_4_k_cu_efaf47c4_70664cuda3std3__45__cpo6cbeginE
	.align		8
        /*0030*/ 	.dword	_ZN39_INTERNAL_af1bf986_4_k_cu_efaf47c4_70664cuda3std3__45__cpo4cendE
	.align		8
        /*0038*/ 	.dword	_ZN39_INTERNAL_af1bf986_4_k_cu_efaf47c4_70664cuda3std3__441_GLOBAL__N__af1bf986_4_k_cu_efaf47c4_70666ignoreE
	.align		8
        /*0040*/ 	.dword	_ZN39_INTERNAL_af1bf986_4_k_cu_efaf47c4_70664cuda3std3__419piecewise_constructE
	.align		8
        /*0048*/ 	.dword	_ZN39_INTERNAL_af1bf986_4_k_cu_efaf47c4_70664cuda3std3__48in_placeE
	.align		8
        /*0050*/ 	.dword	_ZN39_INTERNAL_af1bf986_4_k_cu_efaf47c4_70664cuda3std6ranges3__45__cpo4swapE
	.align		8
        /*0058*/ 	.dword	_ZN39_INTERNAL_af1bf986_4_k_cu_efaf47c4_70664cuda3std6ranges3__45__cpo9iter_moveE
	.align		8
        /*0060*/ 	.dword	_ZN39_INTERNAL_af1bf986_4_k_cu_efaf47c4_70664cute7productE
	.align		8
        /*0068*/ 	.dword	_ZN39_INTERNAL_af1bf986_4_k_cu_efaf47c4_70664cute1_E
	.align		8
        /*0070*/ 	.dword	$str$25
	.align		8
        /*0078*/ 	.dword	$str$26
	.align		8
        /*0080*/ 	.dword	$str$27
	.align		8
        /*0088*/ 	.dword	$str$28


//--------------------- .text._ZN7cutlass13device_kernelINS_4gemm6kernel13GemmUniversalIN4cute5tupleIJiiiiEEENS1_10collective13CollectiveMmaINS1_35MainloopSm100TmaUmmaWarpSpecializedILi4ELi2ELi4ENS5_IJNS4_1CILi2EEENSA_ILi1EEESC_EEEEENS5_IJNSA_ILi256EEENSA_ILi128EEESG_EEENS_6half_tENS5_IJlSC_lEEESI_SJ_NS4_8TiledMMAINS4_8MMA_AtomIJNS4_26SM100_MMA_F16BF16_2x1SM_SSISI_SI_fLi256ELi128ELNS4_4UMMA5MajorE0ELSO_0ELNSN_7ScaleInE0ELSP_0EEEEEENS4_6LayoutINS5_IJSC_SC_SC_EEENS5_IJNSA_ILi0EEESU_SU_EEEEENS5_IJNS4_10UnderscoreESX_SX_EEEEENS4_18SM100_TMA_2SM_LOADENS4_14ComposedLayoutINS4_7SwizzleILi3ELi4ELi3EEENS4_18smem_ptr_flag_bitsILi16EEENSS_INS5_IJNSA_ILi8EEENSA_ILi64EEEEEENS5_IJS17_SC_EEEEEEEvNS4_8identityES10_S1B_vS1C_EENS_8epilogue10collective18CollectiveEpilogueINS1E_23Sm100TmaWarpSpecializedILi4ELi2ELi32ELb1ELb0EEEJNS5_IJSG_SG_SG_EEENS5_IJNSS_ISG_SC_EENSS_INSA_ILi32EEESC_EEEEESI_SJ_SI_SJ_NS1E_6fusion15FusionCallbacksIS1I_NS1O_17LinearCombinationISI_fSI_fLNS_15FloatRoundStyleE2EEES1J_S1N_JEEENS4_5SM1004TMEM4LOAD26SM100_TMEM_LOAD_32dp32b32xENS4_13SM90_TMA_LOADENS11_INS12_ILi2ELi4ELi3EEES15_NSS_INS5_IJS16_S1L_EEENS5_IJS1L_SC_EEEEEEENS4_39AutoVectorizingCopyWithAssumedAlignmentILi128EEENS4_14SM90_TMA_STOREES23_S25_S25_EEEvvEEEEvNT_6ParamsE --------------------------
	.section	.text._ZN7cutlass13device_kernelINS_4gemm6kernel13GemmUniversalIN4cute5tupleIJiiiiEEENS1_10collective13CollectiveMmaINS1_35MainloopSm100TmaUmmaWarpSpecializedILi4ELi2ELi4ENS5_IJNS4_1CILi2EEENSA_ILi1EEESC_EEEEENS5_IJNSA_ILi256EEENSA_ILi128EEESG_EEENS_6half_tENS5_IJlSC_lEEESI_SJ_NS4_8TiledMMAINS4_8MMA_AtomIJNS4_26SM100_MMA_F16BF16_2x1SM_SSISI_SI_fLi256ELi128ELNS4_4UMMA5MajorE0ELSO_0ELNSN_7ScaleInE0ELSP_0EEEEEENS4_6LayoutINS5_IJSC_SC_SC_EEENS5_IJNSA_ILi0EEESU_SU_EEEEENS5_IJNS4_10UnderscoreESX_SX_EEEEENS4_18SM100_TMA_2SM_LOADENS4_14ComposedLayoutINS4_7SwizzleILi3ELi4ELi3EEENS4_18smem_ptr_flag_bitsILi16EEENSS_INS5_IJNSA_ILi8EEENSA_ILi64EEEEEENS5_IJS17_SC_EEEEEEEvNS4_8identityES10_S1B_vS1C_EENS_8epilogue10collective18CollectiveEpilogueINS1E_23Sm100TmaWarpSpecializedILi4ELi2ELi32ELb1ELb0EEEJNS5_IJSG_SG_SG_EEENS5_IJNSS_ISG_SC_EENSS_INSA_ILi32EEESC_EEEEESI_SJ_SI_SJ_NS1E_6fusion15FusionCallbacksIS1I_NS1O_17LinearCombinationISI_fSI_fLNS_15FloatRoundStyleE2EEES1J_S1N_JEEENS4_5SM1004TMEM4LOAD26SM100_TMEM_LOAD_32dp32b32xENS4_13SM90_TMA_LOADENS11_INS12_ILi2ELi4ELi3EEES15_NSS_INS5_IJS16_S1L_EEENS5_IJS1L_SC_EEEEEEENS4_39AutoVectorizingCopyWithAssumedAlignmentILi128EEENS4_14SM90_TMA_STOREES23_S25_S25_EEEvvEEEEvNT_6ParamsE,"ax",@progbits
	.align	128
.text._ZN7cutlass13device_kernelINS_4gemm6kernel13GemmUniversalIN4cute5tupleIJiiiiEEENS1_10collective13CollectiveMmaINS1_35MainloopSm100TmaUmmaWarpSpecializedILi4ELi2ELi4ENS5_IJNS4_1CILi2EEENSA_ILi1EEESC_EEEEENS5_IJNSA_ILi256EEENSA_ILi128EEESG_EEENS_6half_tENS5_IJlSC_lEEESI_SJ_NS4_8TiledMMAINS4_8MMA_AtomIJNS4_26SM100_MMA_F16BF16_2x1SM_SSISI_SI_fLi256ELi128ELNS4_4UMMA5MajorE0ELSO_0ELNSN_7ScaleInE0ELSP_0EEEEEENS4_6LayoutINS5_IJSC_SC_SC_EEENS5_IJNSA_ILi0EEESU_SU_EEEEENS5_IJNS4_10UnderscoreESX_SX_EEEEENS4_18SM100_TMA_2SM_LOADENS4_14ComposedLayoutINS4_7SwizzleILi3ELi4ELi3EEENS4_18smem_ptr_flag_bitsILi16EEENSS_INS5_IJNSA_ILi8EEENSA_ILi64EEEEEENS5_IJS17_SC_EEEEEEEvNS4_8identityES10_S1B_vS1C_EENS_8epilogue10collective18CollectiveEpilogueINS1E_23Sm100TmaWarpSpecializedILi4ELi2ELi32ELb1ELb0EEEJNS5_IJSG_SG_SG_EEENS5_IJNSS_ISG_SC_EENSS_INSA_ILi32EEESC_EEEEESI_SJ_SI_SJ_NS1E_6fusion15FusionCallbacksIS1I_NS1O_17LinearCombinationISI_fSI_fLNS_15FloatRoundStyleE2EEES1J_S1N_JEEENS4_5SM1004TMEM4LOAD26SM100_TMEM_LOAD_32dp32b32xENS4_13SM90_TMA_LOADENS11_INS12_ILi2ELi4ELi3EEES15_NSS_INS5_IJS16_S1L_EEENS5_IJS1L_SC_EEEEEEENS4_39AutoVectorizingCopyWithAssumedAlignmentILi128EEENS4_14SM90_TMA_STOREES23_S25_S25_EEEvvEEEEvNT_6ParamsE:
        .type           _ZN7cutlass13device_kernelINS_4gemm6kernel13GemmUniversalIN4cute5tupleIJiiiiEEENS1_10collective13CollectiveMmaINS1_35MainloopSm100TmaUmmaWarpSpecializedILi4ELi2ELi4ENS5_IJNS4_1CILi2EEENSA_ILi1EEESC_EEEEENS5_IJNSA_ILi256EEENSA_ILi128EEESG_EEENS_6half_tENS5_IJlSC_lEEESI_SJ_NS4_8TiledMMAINS4_8MMA_AtomIJNS4_26SM100_MMA_F16BF16_2x1SM_SSISI_SI_fLi256ELi128ELNS4_4UMMA5MajorE0ELSO_0ELNSN_7ScaleInE0ELSP_0EEEEEENS4_6LayoutINS5_IJSC_SC_SC_EEENS5_IJNSA_ILi0EEESU_SU_EEEEENS5_IJNS4_10UnderscoreESX_SX_EEEEENS4_18SM100_TMA_2SM_LOADENS4_14ComposedLayoutINS4_7SwizzleILi3ELi4ELi3EEENS4_18smem_ptr_flag_bitsILi16EEENSS_INS5_IJNSA_ILi8EEENSA_ILi64EEEEEENS5_IJS17_SC_EEEEEEEvNS4_8identityES10_S1B_vS1C_EENS_8epilogue10collective18CollectiveEpilogueINS1E_23Sm100TmaWarpSpecializedILi4ELi2ELi32ELb1ELb0EEEJNS5_IJSG_SG_SG_EEENS5_IJNSS_ISG_SC_EENSS_INSA_ILi32EEESC_EEEEESI_SJ_SI_SJ_NS1E_6fusion15FusionCallbacksIS1I_NS1O_17LinearCombinationISI_fSI_fLNS_15FloatRoundStyleE2EEES1J_S1N_JEEENS4_5SM1004TMEM4LOAD26SM100_TMEM_LOAD_32dp32b32xENS4_13SM90_TMA_LOADENS11_INS12_ILi2ELi4ELi3EEES15_NSS_INS5_IJS16_S1L_EEENS5_IJS1L_SC_EEEEEEENS4_39AutoVectorizingCopyWithAssumedAlignmentILi128EEENS4_14SM90_TMA_STOREES23_S25_S25_EEEvvEEEEvNT_6ParamsE,@function
        .size           _ZN7cutlass13device_kernelINS_4gemm6kernel13GemmUniversalIN4cute5tupleIJiiiiEEENS1_10collective13CollectiveMmaINS1_35MainloopSm100TmaUmmaWarpSpecializedILi4ELi2ELi4ENS5_IJNS4_1CILi2EEENSA_ILi1EEESC_EEEEENS5_IJNSA_ILi256EEENSA_ILi128EEESG_EEENS_6half_tENS5_IJlSC_lEEESI_SJ_NS4_8TiledMMAINS4_8MMA_AtomIJNS4_26SM100_MMA_F16BF16_2x1SM_SSISI_SI_fLi256ELi128ELNS4_4UMMA5MajorE0ELSO_0ELNSN_7ScaleInE0ELSP_0EEEEEENS4_6LayoutINS5_IJSC_SC_SC_EEENS5_IJNSA_ILi0EEESU_SU_EEEEENS5_IJNS4_10UnderscoreESX_SX_EEEEENS4_18SM100_TMA_2SM_LOADENS4_14ComposedLayoutINS4_7SwizzleILi3ELi4ELi3EEENS4_18smem_ptr_flag_bitsILi16EEENSS_INS5_IJNSA_ILi8EEENSA_ILi64EEEEEENS5_IJS17_SC_EEEEEEEvNS4_8identityES10_S1B_vS1C_EENS_8epilogue10collective18CollectiveEpilogueINS1E_23Sm100TmaWarpSpecializedILi4ELi2ELi32ELb1ELb0EEEJNS5_IJSG_SG_SG_EEENS5_IJNSS_ISG_SC_EENSS_INSA_ILi32EEESC_EEEEESI_SJ_SI_SJ_NS1E_6fusion15FusionCallbacksIS1I_NS1O_17LinearCombinationISI_fSI_fLNS_15FloatRoundStyleE2EEES1J_S1N_JEEENS4_5SM1004TMEM4LOAD26SM100_TMEM_LOAD_32dp32b32xENS4_13SM90_TMA_LOADENS11_INS12_ILi2ELi4ELi3EEES15_NSS_INS5_IJS16_S1L_EEENS5_IJS1L_SC_EEEEEEENS4_39AutoVectorizingCopyWithAssumedAlignmentILi128EEENS4_14SM90_TMA_STOREES23_S25_S25_EEEvvEEEEvNT_6ParamsE,(.L_x_197 - _ZN7cutlass13device_kernelINS_4gemm6kernel13GemmUniversalIN4cute5tupleIJiiiiEEENS1_10collective13CollectiveMmaINS1_35MainloopSm100TmaUmmaWarpSpecializedILi4ELi2ELi4ENS5_IJNS4_1CILi2EEENSA_ILi1EEESC_EEEEENS5_IJNSA_ILi256EEENSA_ILi128EEESG_EEENS_6half_tENS5_IJlSC_lEEESI_SJ_NS4_8TiledMMAINS4_8MMA_AtomIJNS4_26SM100_MMA_F16BF16_2x1SM_SSISI_SI_fLi256ELi128ELNS4_4UMMA5MajorE0ELSO_0ELNSN_7ScaleInE0ELSP_0EEEEEENS4_6LayoutINS5_IJSC_SC_SC_EEENS5_IJNSA_ILi0EEESU_SU_EEEEENS5_IJNS4_10UnderscoreESX_SX_EEEEENS4_18SM100_TMA_2SM_LOADENS4_14ComposedLayoutINS4_7SwizzleILi3ELi4ELi3EEENS4_18smem_ptr_flag_bitsILi16EEENSS_INS5_IJNSA_ILi8EEENSA_ILi64EEEEEENS5_IJS17_SC_EEEEEEEvNS4_8identityES10_S1B_vS1C_EENS_8epilogue10collective18CollectiveEpilogueINS1E_23Sm100TmaWarpSpecializedILi4ELi2ELi32ELb1ELb0EEEJNS5_IJSG_SG_SG_EEENS5_IJNSS_ISG_SC_EENSS_INSA_ILi32EEESC_EEEEESI_SJ_SI_SJ_NS1E_6fusion15FusionCallbacksIS1I_NS1O_17LinearCombinationISI_fSI_fLNS_15FloatRoundStyleE2EEES1J_S1N_JEEENS4_5SM1004TMEM4LOAD26SM100_TMEM_LOAD_32dp32b32xENS4_13SM90_TMA_LOADENS11_INS12_ILi2ELi4ELi3EEES15_NSS_INS5_IJS16_S1L_EEENS5_IJS1L_SC_EEEEEEENS4_39AutoVectorizingCopyWithAssumedAlignmentILi128EEENS4_14SM90_TMA_STOREES23_S25_S25_EEEvvEEEEvNT_6ParamsE)
        .other          _ZN7cutlass13device_kernelINS_4gemm6kernel13GemmUniversalIN4cute5tupleIJiiiiEEENS1_10collective13CollectiveMmaINS1_35MainloopSm100TmaUmmaWarpSpecializedILi4ELi2ELi4ENS5_IJNS4_1CILi2EEENSA_ILi1EEESC_EEEEENS5_IJNSA_ILi256EEENSA_ILi128EEESG_EEENS_6half_tENS5_IJlSC_lEEESI_SJ_NS4_8TiledMMAINS4_8MMA_AtomIJNS4_26SM100_MMA_F16BF16_2x1SM_SSISI_SI_fLi256ELi128ELNS4_4UMMA5MajorE0ELSO_0ELNSN_7ScaleInE0ELSP_0EEEEEENS4_6LayoutINS5_IJSC_SC_SC_EEENS5_IJNSA_ILi0EEESU_SU_EEEEENS5_IJNS4_10UnderscoreESX_SX_EEEEENS4_18SM100_TMA_2SM_LOADENS4_14ComposedLayoutINS4_7SwizzleILi3ELi4ELi3EEENS4_18smem_ptr_flag_bitsILi16EEENSS_INS5_IJNSA_ILi8EEENSA_ILi64EEEEEENS5_IJS17_SC_EEEEEEEvNS4_8identityES10_S1B_vS1C_EENS_8epilogue10collective18CollectiveEpilogueINS1E_23Sm100TmaWarpSpecializedILi4ELi2ELi32ELb1ELb0EEEJNS5_IJSG_SG_SG_EEENS5_IJNSS_ISG_SC_EENSS_INSA_ILi32EEESC_EEEEESI_SJ_SI_SJ_NS1E_6fusion15FusionCallbacksIS1I_NS1O_17LinearCombinationISI_fSI_fLNS_15FloatRoundStyleE2EEES1J_S1N_JEEENS4_5SM1004TMEM4LOAD26SM100_TMEM_LOAD_32dp32b32xENS4_13SM90_TMA_LOADENS11_INS12_ILi2ELi4ELi3EEES15_NSS_INS5_IJS16_S1L_EEENS5_IJS1L_SC_EEEEEEENS4_39AutoVectorizingCopyWithAssumedAlignmentILi128EEENS4_14SM90_TMA_STOREES23_S25_S25_EEEvvEEEEvNT_6ParamsE,@"STO_CUDA_ENTRY STV_DEFAULT"
_ZN7cutlass13device_kernelINS_4gemm6kernel13GemmUniversalIN4cute5tupleIJiiiiEEENS1_10collective13CollectiveMmaINS1_35MainloopSm100TmaUmmaWarpSpecializedILi4ELi2ELi4ENS5_IJNS4_1CILi2EEENSA_ILi1EEESC_EEEEENS5_IJNSA_ILi256EEENSA_ILi128EEESG_EEENS_6half_tENS5_IJlSC_lEEESI_SJ_NS4_8TiledMMAINS4_8MMA_AtomIJNS4_26SM100_MMA_F16BF16_2x1SM_SSISI_SI_fLi256ELi128ELNS4_4UMMA5MajorE0ELSO_0ELNSN_7ScaleInE0ELSP_0EEEEEENS4_6LayoutINS5_IJSC_SC_SC_EEENS5_IJNSA_ILi0EEESU_SU_EEEEENS5_IJNS4_10UnderscoreESX_SX_EEEEENS4_18SM100_TMA_2SM_LOADENS4_14ComposedLayoutINS4_7SwizzleILi3ELi4ELi3EEENS4_18smem_ptr_flag_bitsILi16EEENSS_INS5_IJNSA_ILi8EEENSA_ILi64EEEEEENS5_IJS17_SC_EEEEEEEvNS4_8identityES10_S1B_vS1C_EENS_8epilogue10collective18CollectiveEpilogueINS1E_23Sm100TmaWarpSpecializedILi4ELi2ELi32ELb1ELb0EEEJNS5_IJSG_SG_SG_EEENS5_IJNSS_ISG_SC_EENSS_INSA_ILi32EEESC_EEEEESI_SJ_SI_SJ_NS1E_6fusion15FusionCallbacksIS1I_NS1O_17LinearCombinationISI_fSI_fLNS_15FloatRoundStyleE2EEES1J_S1N_JEEENS4_5SM1004TMEM4LOAD26SM100_TMEM_LOAD_32dp32b32xENS4_13SM90_TMA_LOADENS11_INS12_ILi2ELi4ELi3EEES15_NSS_INS5_IJS16_S1L_EEENS5_IJS1L_SC_EEEEEEENS4_39AutoVectorizingCopyWithAssumedAlignmentILi128EEENS4_14SM90_TMA_STOREES23_S25_S25_EEEvvEEEEvNT_6ParamsE:
[----:B------:R-:W1:Y:S01]  /*0000*/  LDC R1, c[0x0][0x37c] ;  /* 0x0000df00ff017b82 */ /* 0x000e620000000800 */
[----:B------:R-:W2:Y:S01]  /*0010*/  S2R R105, SR_TID.X ;  /* 0x0000000000697919 */ /* 0x000ea20000002100 */
[----:B------:R-:W3:Y:S06]  /*0020*/  LDCU.64 UR6, c[0x0][0x890] ;  /* 0x00011200ff0677ac */ /* 0x000eec0008000a00 */
[----:B------:R-:W4:Y:S01]  /*0030*/  S2UR UR37, SR_CgaCtaId ;  /* 0x00000000002579c3 */ /* 0x000f220000008800 */
[----:B------:R-:W-:Y:S02]  /*0040*/  PRMT R92, RZ, 0x7610, R92 ;  /* 0x00007610ff5c7816 */ /* 0x000fe4000000005c */
[----:B------:R-:W-:Y:S01]  /*0050*/  ELECT P1, URZ, PT ;  /* 0x0000000000ff782f */ /* 0x000fe20003820000 */
[----:B------:R-:W1:Y:S01]  /*0060*/  LDCU.64 UR46, c[0x0][0x358] ;  /* 0x00006b00ff2e77ac */ /* 0x000e620008000a00 */
[----:B---3--:R-:W-:-:S04]  /*0070*/  UISETP.NE.U32.AND UP0, UPT, UR6, URZ, UPT ;  /* 0x000000ff0600728c */ /* 0x008fc8000bf05070 */
[----:B------:R-:W-:Y:S02]  /*0080*/  UISETP.NE.AND.EX UP0, UPT, UR7, URZ, UPT, UP0 ;  /* 0x000000ff0700728c */ /* 0x000fe4000bf05300 */
[----:B----4-:R-:W-:Y:S02]  /*0090*/  ULOP3.LUT UR5, UR37, 0x1, URZ, 0xc0, !UPT ;  /* 0x0000000125057892 */ /* 0x010fe4000f8ec0ff */
[----:B------:R-:W-:Y:S01]  /*00a0*/  ULOP3.LUT UR4, UR37, 0x1, URZ, 0x3c, !UPT ;  /* 0x0000000125047892 */ /* 0x000fe2000f8e3cff */
[----:B--2---:R-:W-:-:S05]  /*00b0*/  SHF.R.U32.HI R96, RZ, 0x5, R105 ;  /* 0x00000005ff607819 */ /* 0x004fca0000011669 */
[----:B------:R-:W2:Y:S02]  /*00c0*/  SHFL.IDX PT, R0, R96, RZ, 0x1f ;  /* 0x00001fff60007589 */ /* 0x000ea400000e0000 */
[----:B--2---:R-:W-:Y:S01]  /*00d0*/  R2UR UR10, R0 ;  /* 0x00000000000a72ca */ /* 0x004fe200000e0000 */
[----:B-1----:R-:W-:-:S14]  /*00e0*/  BRA.U UP0, `(.L_x_0) ;  /* 0x00000001002c7547 */ /* 0x002fdc000b800000 */
[----:B------:R-:W1:Y:S02]  /*00f0*/  LDCU.64 UR8, c[0x0][0x888] ;  /* 0x00011100ff0877ac */ /* 0x000e640008000a00 */
[----:B-1----:R-:W-:-:S04]  /*0100*/  UISETP.NE.U32.AND UP0, UPT, UR8, URZ, UPT ;  /* 0x000000ff0800728c */ /* 0x002fc8000bf05070 */
[----:B------:R-:W-:-:S09]  /*0110*/  UISETP.NE.AND.EX UP0, UPT, UR9, URZ, UPT, UP0 ;  /* 0x000000ff0900728c */ /* 0x000fd2000bf05300 */
[----:B------:R-:W-:Y:S05]  /*0120*/  BRA.U !UP0, `(.L_x_1) ;  /* 0x0000000108107547 */ /* 0x000fea000b800000 */
[----:B------:R-:W1:Y:S02]  /*0130*/  LDC.64 R2, c[0x0][0x888] ;  /* 0x00022200ff027b82 */ /* 0x000e640000000a00 */
[----:B-1----:R1:W5:Y:S01]  /*0140*/  LDG.E R49, desc[UR46][R2.64] ;  /* 0x0000002e02317981 */ /* 0x002362000c1e1900 */
[----:B------:R-:W-:Y:S01]  /*0150*/  HFMA2 R92, -RZ, RZ, 0, 5.9604644775390625e-08 ;  /* 0x00000001ff5c7431 */ /* 0x000fe200000001ff */
[----:B------:R-:W-:Y:S05]  /*0160*/  BRA `(.L_x_0) ;  /* 0x00000000000c7947 */ /* 0x000fea0003800000 */
.L_x_1:
[----:B------:R-:W1:Y:S01]  /*0170*/  LDCU UR8, c[0x0][0x880] ;  /* 0x00011000ff0877ac */ /* 0x000e620008000800 */
[----:B------:R-:W-:Y:S01]  /*0180*/  HFMA2 R92, -RZ, RZ, 0, 5.9604644775390625e-08 ;  /* 0x00000001ff5c7431 */ /* 0x000fe200000001ff */
[----:B-1----:R-:W-:-:S07]  /*0190*/  MOV R49, UR8 ;  /* 0x0000000800317c02 */ /* 0x002fce0008000f00 */
.L_x_0:
[----:B------:R-:W2:Y:S02]  /*01a0*/  LDCU.64 UR8, c[0x0][0x8b0] ;  /* 0x00011600ff0877ac */ /* 0x000ea40008000a00 */
[----:B--2---:R-:W-:-:S04]  /*01b0*/  UISETP.NE.U32.AND UP0, UPT, UR8, URZ, UPT ;  /* 0x000000ff0800728c */ /* 0x004fc8000bf05070 */
[----:B------:R-:W-:-:S09]  /*01c0*/  UISETP.NE.AND.EX UP0, UPT, UR9, URZ, UPT, UP0 ;  /* 0x000000ff0900728c */ /* 0x000fd2000bf05300 */
[----:B------:R-:W-:Y:S05]  /*01d0*/  BRA.U UP0, `(.L_x_2) ;  /* 0x0000000100247547 */ /* 0x000fea000b800000 */
[----:B------:R-:W2:Y:S02]  /*01e0*/  LDCU.64 UR8, c[0x0][0x8a8] ;  /* 0x00011500ff0877ac */ /* 0x000ea40008000a00 */
[----:B--2---:R-:W-:-:S04]  /*01f0*/  UISETP.NE.U32.AND UP0, UPT, UR8, URZ, UPT ;  /* 0x000000ff0800728c */ /* 0x004fc8000bf05070 */
[----:B------:R-:W-:-:S09]  /*0200*/  UISETP.NE.AND.EX UP0, UPT, UR9, URZ, UPT, UP0 ;  /* 0x000000ff0900728c */ /* 0x000fd2000bf05300 */
[----:B------:R-:W-:Y:S05]  /*0210*/  BRA.U !UP0, `(.L_x_3) ;  /* 0x00000001080c7547 */ /* 0x000fea000b800000 */
[----:B-1----:R-:W1:Y:S02]  /*0220*/  LDC.64 R2, c[0x0][0x8a8] ;  /* 0x00022a00ff027b82 */ /* 0x002e640000000a00 */
[----:B-1----:R2:W5:Y:S01]  /*0230*/  LDG.E R47, desc[UR46][R2.64] ;  /* 0x0000002e022f7981 */ /* 0x002562000c1e1900 */
[----:B------:R-:W-:Y:S05]  /*0240*/  BRA `(.L_x_2) ;  /* 0x0000000000087947 */ /* 0x000fea0003800000 */
.L_x_3:
[----:B------:R-:W2:Y:S02]  /*0250*/  LDCU UR8, c[0x0][0x8a0] ;  /* 0x00011400ff0877ac */ /* 0x000ea40008000800 */
[----:B--2---:R-:W-:Y:S02]  /*0260*/  MOV R47, UR8 ;  /* 0x00000008002f7c02 */ /* 0x004fe40008000f00 */
.L_x_2:
[----:B------:R-:W-:Y:S01]  /*0270*/  IMAD.U32 R0, RZ, RZ, UR10 ;  /* 0x0000000aff007e24 */ /* 0x000fe2000f8e00ff */
[----:B------:R-:W-:Y:S04]  /*0280*/  BSSY.RECONVERGENT B0, `(.L_x_4) ;  /* 0x000000c000007945 */ /* 0x000fe80003800200 */
[C---:B------:R-:W-:Y:S02]  /*0290*/  ISETP.NE.OR P2, PT, R0.reuse, 0x1, !P1 ;  /* 0x000000010000780c */ /* 0x040fe40004f45670 */
[----:B------:R-:W-:-:S11]  /*02a0*/  ISETP.NE.OR P0, PT, R0, 0x3, !P1 ;  /* 0x000000030000780c */ /* 0x000fd60004f05670 */
[----:B------:R-:W-:Y:S05]  /*02b0*/  @P2 BRA `(.L_x_5) ;  /* 0x0000000000202947 */ /* 0x000fea0003800000 */
[----:B------:R-:W3:Y:S02]  /*02c0*/  LDCU.64 UR8, c[0x0][0x348] ;  /* 0x00006900ff0877ac */ /* 0x000ee40008000a00 */
[----:B---3--:R-:W-:Y:S02]  /*02d0*/  UIADD3 UR12, UP1, UPT, UR8, 0x80, URZ ;  /* 0x00000080080c7890 */ /* 0x008fe4000ff3e0ff */
[----:B------:R-:W-:Y:S02]  /*02e0*/  UIADD3 UR8, UP0, UPT, UR8, 0x180, URZ ;  /* 0x0000018008087890 */ /* 0x000fe4000ff1e0ff */
[----:B------:R-:W-:Y:S02]  /*02f0*/  UIADD3.X UR13, UPT, UPT, URZ, UR9, URZ, UP1, !UPT ;  /* 0x00000009ff0d7290 */ /* 0x000fe40008ffe4ff */
[----:B------:R-:W-:-:S07]  /*0300*/  UIADD3.X UR9, UPT, UPT, URZ, UR9, URZ, UP0, !UPT ;  /* 0x00000009ff097290 */ /* 0x000fce00087fe4ff */
[----:B------:R3:W-:Y:S02]  /*0310*/  UTMACCTL.PF [UR12] ;  /* 0x000000000c0079b9 */ /* 0x0007e40008040000 */
[----:B------:R3:W-:Y:S02]  /*0320*/  UTMACCTL.PF [UR8] ;  /* 0x00000000080079b9 */ /* 0x0007e40008040000 */
[----:B---3--:R-:W-:Y:S01]  /*0330*/  NOP ;  /* 0x0000000000007918 */ /* 0x008fe20000000000 */
.L_x_5:
[----:B------:R-:W-:Y:S05]  /*0340*/  BSYNC.RECONVERGENT B0 ;  /* 0x0000000000007941 */ /* 0x000fea0003800200 */
.L_x_4:
[----:B------:R-:W-:Y:S04]  /*0350*/  BSSY.RECONVERGENT B0, `(.L_x_6) ;  /* 0x000000a000007945 */ /* 0x000fe80003800200 */
        /* <DEDUP_REMOVED lines=9> */
.L_x_7:
[----:B------:R-:W-:Y:S05]  /*03f0*/  BSYNC.RECONVERGENT B0 ;  /* 0x0000000000007941 */ /* 0x000fea0003800200 */
.L_x_6:
[----:B------:R-:W3:Y:S01]  /*0400*/  LDCU.64 UR8, c[0x0][0x888] ;  /* 0x00011100ff0877ac */ /* 0x000ee20008000a00 */
[----:B------:R-:W-:Y:S02]  /*0410*/  UISETP.EQ.U32.AND UP1, UPT, UR6, URZ, UPT ;  /* 0x000000ff0600728c */ /* 0x000fe4000bf22070 */
[----:B------:R-:W-:Y:S02]  /*0420*/  UPLOP3.LUT UP5, UPT, UPT, UPT, UPT, 0x80, 0x8 ;  /* 0x000000000008789c */ /* 0x000fe40003faf070 */
[----:B---3--:R-:W-:-:S04]  /*0430*/  UISETP.NE.U32.AND UP0, UPT, UR8, URZ, UPT ;  /* 0x000000ff0800728c */ /* 0x008fc8000bf05070 */
[----:B------:R-:W-:-:S04]  /*0440*/  UISETP.NE.AND.EX UP0, UPT, UR9, URZ, UPT, UP0 ;  /* 0x000000ff0900728c */ /* 0x000fc8000bf05300 */
[----:B------:R-:W-:-:S04]  /*0450*/  UISETP.EQ.OR.EX UP2, UPT, UR7, URZ, !UP0, UP1 ;  /* 0x000000ff0700728c */ /* 0x000fc8000c742710 */
[----:B------:R-:W-:-:S05]  /*0460*/  UP2UR UR50, UPR, URZ, 0x4 ;  /* 0x00000004ff327883 */ /* 0x000fca0008000000 */
[----:B------:R-:W-:Y:S07]  /*0470*/  BRA.U !UP2, `(.L_x_8) ;  /* 0x000000010a207547 */ /* 0x000fee000b800000 */
[----:B------:R-:W-:Y:S01]  /*0480*/  UISETP.NE.U32.AND UP2, UPT, UR6, URZ, UPT ;  /* 0x000000ff0600728c */ /* 0x000fe2000bf45070 */
[----:B-----5:R-:W-:Y:S01]  /*0490*/  FSETP.NEU.AND P0, PT, R49, RZ, PT ;  /* 0x000000ff3100720b */ /* 0x020fe20003f0d000 */
[----:B------:R-:W-:Y:S02]  /*04a0*/  USEL UR6, URZ, 0xffffffff, UP0 ;  /* 0xffffffffff067887 */ /* 0x000fe40008000000 */
[----:B------:R-:W-:-:S10]  /*04b0*/  UISETP.NE.AND.EX UP2, UPT, UR7, URZ, UPT, UP2 ;  /* 0x000000ff0700728c */ /* 0x000fd4000bf45320 */
[----:B------:R-:W-:Y:S01]  /*04c0*/  VOTEU.ANY UP1, P0 ;  /* 0x0000000000ff7886 */ /* 0x000fe20000020100 */
[----:B------:R-:W-:-:S04]  /*04d0*/  @!UP2 USEL UR6, URZ, 0xffffffff, UP1 ;  /* 0xffffffffff06a887 */ /* 0x000fc80008800000 */
[----:B------:R-:W-:-:S04]  /*04e0*/  ULOP3.LUT UR6, UR6, 0x1, URZ, 0xc0, !UPT ;  /* 0x0000000106067892 */ /* 0x000fc8000f8ec0ff */
[----:B------:R-:W-:-:S11]  /*04f0*/  UISETP.NE.U32.AND UP5, UPT, UR6, 0x1, UPT ;  /* 0x000000010600788c */ /* 0x000fd6000bfa5070 */
.L_x_8:
[----:B------:R-:W3:Y:S01]  /*0500*/  SHFL.IDX PT, R0, R96, RZ, 0x1f ;  /* 0x00001fff60007589 */ /* 0x000ee200000e0000 */
[----:B------:R-:W-:-:S04]  /*0510*/  UISETP.NE.AND UP1, UPT, UR10, 0x2, UPT ;  /* 0x000000020a00788c */ /* 0x000fc8000bf25270 */
[----:B------:R-:W-:Y:S02]  /*0520*/  UISETP.EQ.AND UP2, UPT, UR5, URZ, !UP1 ;  /* 0x000000ff0500728c */ /* 0x000fe4000cf42270 */
[----:B------:R-:W-:-:S04]  /*0530*/  USEL UR7, URZ, 0x1, UP1 ;  /* 0x00000001ff077887 */ /* 0x000fc80008800000 */
[----:B------:R-:W-:Y:S02]  /*0540*/  PLOP3.LUT P5, PT, P1, PT, UP2, 0x80, 0x8 ;  /* 0x000000000008781c */ /* 0x000fe40000faf028 */
[----:B---3--:R-:W-:-:S13]  /*0550*/  ISETP.NE.AND P0, PT, R0, RZ, PT ;  /* 0x000000ff0000720c */ /* 0x008fda0003f05270 */
[----:B------:R-:W-:Y:S05]  /*0560*/  @P0 BRA `(.L_x_9) ;  /* 0x0000000000440947 */ /* 0x000fea0003800000 */
[----:B------:R-:W-:Y:S01]  /*0570*/  UMOV UR8, 0x400 ;  /* 0x0000040000087882 */ /* 0x000fe20000000000 */
[----:B------:R-:W-:Y:S01]  /*0580*/  UMOV UR6, 0x1 ;  /* 0x0000000100067882 */ /* 0x000fe20000000000 */
[----:B------:R-:W-:Y:S02]  /*0590*/  ULEA UR8, UR37, UR8, 0x18 ;  /* 0x0000000825087291 */ /* 0x000fe4000f8ec0ff */
[----:B------:R-:W-:-:S04]  /*05a0*/  UIADD3 UR12, UPT, UPT, -UR6, 0x100000, URZ ;  /* 0x00100000060c7890 */ /* 0x000fc8000fffe1ff */
[----:B------:R-:W-:Y:S02]  /*05b0*/  USHF.L.U32 UR13, UR12, 0xb, URZ ;  /* 0x0000000b0c0d7899 */ /* 0x000fe400080006ff */
[----:B------:R-:W-:Y:S01]  /*05c0*/  USHF.L.U32 UR12, UR12, 0x1, URZ ;  /* 0x000000010c0c7899 */ /* 0x000fe200080006ff */
[----:B------:R-:W-:Y:S01]  /*05d0*/  ELECT P0, URZ, PT ;  /* 0x0000000000ff782f */ /* 0x000fe20003800000 */
[----:B------:R-:W3:Y:S10]  /*05e0*/  FENCE.VIEW.ASYNC.S ;  /* 0x00000000000073c6 */ /* 0x000ef40000000000 */
[----:B---3--:R3:W4:Y:S01]  /*05f0*/  SYNCS.EXCH.64 URZ, [UR8], UR12 ;  /* 0x0000000c08ff75b2 */ /* 0x0087220008000100 */
[----:B------:R3:W1:Y:S01]  /*0600*/  SYNCS.EXCH.64 URZ, [UR8+0x20], UR12 ;  /* 0x0000200c08ff75b2 */ /* 0x0006620008000100 */
[----:B------:R3:W1:Y:S01]  /*0610*/  SYNCS.EXCH.64 URZ, [UR8+0x8], UR12 ;  /* 0x0000080c08ff75b2 */ /* 0x0006620008000100 */
[----:B------:R3:W1:Y:S01]  /*0620*/  SYNCS.EXCH.64 URZ, [UR8+0x28], UR12 ;  /* 0x0000280c08ff75b2 */ /* 0x0006620008000100 */
[----:B------:R3:W1:Y:S01]  /*0630*/  SYNCS.EXCH.64 URZ, [UR8+0x10], UR12 ;  /* 0x0000100c08ff75b2 */ /* 0x0006620008000100 */
[----:B------:R3:W1:Y:S01]  /*0640*/  SYNCS.EXCH.64 URZ, [UR8+0x30], UR12 ;  /* 0x0000300c08ff75b2 */ /* 0x0006620008000100 */
[----:B------:R3:W1:Y:S01]  /*0650*/  SYNCS.EXCH.64 URZ, [UR8+0x18], UR12 ;  /* 0x0000180c08ff75b2 */ /* 0x0006620008000100 */
[----:B------:R3:W1:Y:S01]  /*0660*/  SYNCS.EXCH.64 URZ, [UR8+0x38], UR12 ;  /* 0x0000380c08ff75b2 */ /* 0x0006620008000100 */
[----:B------:R-:W-:Y:S01]  /*0670*/  NOP ;  /* 0x0000000000007918 */ /* 0x000fe20000000000 */
.L_x_9:
[----:B------:R-:W2:Y:S01]  /*0680*/  SHFL.IDX PT, R0, R96, RZ, 0x1f ;  /* 0x00001fff60007589 */ /* 0x000ea200000e0000 */
[----:B------:R-:W-:Y:S01]  /*0690*/  NOP ;  /* 0x0000000000007918 */ /* 0x000fe20000000000 */
[----:B--2---:R-:W-:-:S13]  /*06a0*/  ISETP.NE.AND P0, PT, R0, 0x1, PT ;  /* 0x000000010000780c */ /* 0x004fda0003f05270 */
[----:B------:R-:W-:Y:S05]  /*06b0*/  @P0 BRA `(.L_x_10) ;  /* 0x0000000000540947 */ /* 0x000fea0003800000 */
[----:B------:R-:W-:Y:S01]  /*06c0*/  UMOV UR9, 0x400 ;  /* 0x0000040000097882 */ /* 0x000fe20000000000 */
[----:B---3--:R-:W-:Y:S01]  /*06d0*/  UMOV UR8, 0x20 ;  /* 0x0000002000087882 */ /* 0x008fe20000000000 */
[----:B------:R-:W-:Y:S01]  /*06e0*/  UMOV UR6, 0x80 ;  /* 0x0000008000067882 */ /* 0x000fe20000000000 */
[----:B------:R-:W-:Y:S02]  /*06f0*/  ULEA UR9, UR37, UR9, 0x18 ;  /* 0x0000000925097291 */ /* 0x000fe4000f8ec0ff */
[----:B------:R-:W-:-:S04]  /*0700*/  UIADD3 UR12, UPT, UPT, -UR8, 0x100000, URZ ;  /* 0x00100000080c7890 */ /* 0x000fc8000fffe1ff */
[----:B------:R-:W-:Y:S02]  /*0710*/  USHF.L.U32 UR13, UR12, 0xb, URZ ;  /* 0x0000000b0c0d7899 */ /* 0x000fe400080006ff */
[----:B------:R-:W-:Y:S02]  /*0720*/  USHF.L.U32 UR12, UR12, 0x1, URZ ;  /* 0x000000010c0c7899 */ /* 0x000fe400080006ff */
[----:B------:R-:W-:-:S04]  /*0730*/  UIADD3 UR14, UPT, UPT, -UR6, 0x100000, URZ ;  /* 0x00100000060e7890 */ /* 0x000fc8000fffe1ff */
[----:B------:R-:W-:Y:S02]  /*0740*/  USHF.L.U32 UR15, UR14, 0xb, URZ ;  /* 0x0000000b0e0f7899 */ /* 0x000fe400080006ff */
[----:B------:R-:W-:Y:S01]  /*0750*/  USHF.L.U32 UR14, UR14, 0x1, URZ ;  /* 0x000000010e0e7899 */ /* 0x000fe200080006ff */
[----:B------:R-:W-:Y:S01]  /*0760*/  ELECT P0, URZ, PT ;  /* 0x0000000000ff782f */ /* 0x000fe20003800000 */
[----:B------:R-:W2:Y:S02]  /*0770*/  FENCE.VIEW.ASYNC.S ;  /* 0x00000000000073c6 */ /* 0x000ea40000000000 */
[----:B--2---:R2:W3:Y:S08]  /*0780*/  SYNCS.EXCH.64 URZ, [UR9+0x40], UR12 ;  /* 0x0000400c09ff75b2 */ /* 0x0044f00008000100 */
        /* <DEDUP_REMOVED lines=8> */
.L_x_10:
[----:B------:R-:W4:Y:S01]  /*0810*/  SHFL.IDX PT, R0, R96, RZ, 0x1f ;  /* 0x00001fff60007589 */ /* 0x000f2200000e0000 */
[----:B------:R-:W-:Y:S01]  /*0820*/  NOP ;  /* 0x0000000000007918 */ /* 0x000fe20000000000 */
[----:B----4-:R-:W-:-:S13]  /*0830*/  ISETP.NE.AND P0, PT, R0, 0x3, PT ;  /* 0x000000030000780c */ /* 0x010fda0003f05270 */
[----:B------:R-:W-:Y:S05]  /*0840*/  @P0 BRA `(.L_x_11) ;  /* 0x00000000002c0947 */ /* 0x000fea0003800000 */
[----:B---3--:R-:W-:Y:S01]  /*0850*/  UMOV UR8, 0x400 ;  /* 0x0000040000087882 */ /* 0x008fe20000000000 */
[----:B------:R-:W-:Y:S01]  /*0860*/  UMOV UR6, 0x20 ;  /* 0x0000002000067882 */ /* 0x000fe20000000000 */
[----:B------:R-:W-:Y:S02]  /*0870*/  ULEA UR8, UR37, UR8, 0x18 ;  /* 0x0000000825087291 */ /* 0x000fe4000f8ec0ff */
[----:B--2---:R-:W-:-:S04]  /*0880*/  UIADD3 UR12, UPT, UPT, -UR6, 0x100000, URZ ;  /* 0x00100000060c7890 */ /* 0x004fc8000fffe1ff */
[----:B------:R-:W-:Y:S02]  /*0890*/  USHF.L.U32 UR13, UR12, 0xb, URZ ;  /* 0x0000000b0c0d7899 */ /* 0x000fe400080006ff */
[----:B------:R-:W-:Y:S01]  /*08a0*/  USHF.L.U32 UR12, UR12, 0x1, URZ ;  /* 0x000000010c0c7899 */ /* 0x000fe200080006ff */
[----:B------:R-:W-:Y:S01]  /*08b0*/  ELECT P0, URZ, PT ;  /* 0x0000000000ff782f */ /* 0x000fe20003800000 */
[----:B------:R-:W2:Y:S10]  /*08c0*/  FENCE.VIEW.ASYNC.S ;  /* 0x00000000000073c6 */ /* 0x000eb40000000000 */
[----:B--2---:R4:W2:Y:S01]  /*08d0*/  SYNCS.EXCH.64 URZ, [UR8+0x80], UR12 ;  /* 0x0000800c08ff75b2 */ /* 0x0048a20008000100 */
[----:B------:R4:W3:Y:S02]  /*08e0*/  SYNCS.EXCH.64 URZ, [UR8+0x88], UR12 ;  /* 0x0000880c08ff75b2 */ /* 0x0008e40008000100 */
[----:B----4-:R-:W-:Y:S01]  /*08f0*/  NOP ;  /* 0x0000000000007918 */ /* 0x010fe20000000000 */
.L_x_11:
[----:B------:R-:W4:Y:S01]  /*0900*/  SHFL.IDX PT, R0, R96, RZ, 0x1f ;  /* 0x00001fff60007589 */ /* 0x000f2200000e0000 */
[----:B------:R-:W-:Y:S01]  /*0910*/  NOP ;  /* 0x0000000000007918 */ /* 0x000fe20000000000 */
[----:B----4-:R-:W-:-:S13]  /*0920*/  ISETP.NE.AND P0, PT, R0, 0x4, PT ;  /* 0x000000040000780c */ /* 0x010fda0003f05270 */
[----:B------:R-:W-:Y:S05]  /*0930*/  @P0 BRA `(.L_x_12) ;  /* 0x0000000000480947 */ /* 0x000fea0003800000 */
[----:B--2---:R-:W-:Y:S01]  /*0940*/  UMOV UR9, 0x1e0 ;  /* 0x000001e000097882 */ /* 0x004fe20000000000 */
[----:B---3--:R-:W-:Y:S01]  /*0950*/  UMOV UR8, 0x400 ;  /* 0x0000040000087882 */ /* 0x008fe20000000000 */
[----:B------:R-:W-:Y:S01]  /*0960*/  USEL UR9, UR9, 0x1a0, UP5 ;  /* 0x000001a009097887 */ /* 0x000fe2000a800000 */
        /* <DEDUP_REMOVED lines=10> */
[----:B--2---:R4:W2:Y:S08]  /*0a10*/  SYNCS.EXCH.64 URZ, [UR8+0x90], UR12 ;  /* 0x0000900c08ff75b2 */ /* 0x0048b00008000100 */
[----:B------:R4:W3:Y:S01]  /*0a20*/  SYNCS.EXCH.64 URZ, [UR8+0xa0], UR14 ;  /* 0x0000a00e08ff75b2 */ /* 0x0008e20008000100 */
[----:B------:R4:W1:Y:S01]  /*0a30*/  SYNCS.EXCH.64 URZ, [UR8+0x98], UR12 ;  /* 0x0000980c08ff75b2 */ /* 0x0008620008000100 */
[----:B------:R4:W1:Y:S02]  /*0a40*/  SYNCS.EXCH.64 URZ, [UR8+0xa8], UR14 ;  /* 0x0000a80e08ff75b2 */ /* 0x0008640008000100 */
[----:B----4-:R-:W-:Y:S01]  /*0a50*/  NOP ;  /* 0x0000000000007918 */ /* 0x010fe20000000000 */
.L_x_12:
[----:B------:R-:W4:Y:S01]  /*0a60*/  SHFL.IDX PT, R0, R96, RZ, 0x1f ;  /* 0x00001fff60007589 */ /* 0x000f2200000e0000 */
[----:B------:R-:W-:Y:S01]  /*0a70*/  NOP ;  /* 0x0000000000007918 */ /* 0x000fe20000000000 */
[----:B----4-:R-:W-:-:S13]  /*0a80*/  ISETP.NE.AND P0, PT, R0, 0x5, PT ;  /* 0x000000050000780c */ /* 0x010fda0003f05270 */
[----:B------:R-:W-:Y:S05]  /*0a90*/  @P0 BRA `(.L_x_13) ;  /* 0x0000000000540947 */ /* 0x000fea0003800000 */
[----:B--2---:R-:W-:Y:S01]  /*0aa0*/  UMOV UR9, 0x400 ;  /* 0x0000040000097882 */ /* 0x004fe20000000000 */
        /* <DEDUP_REMOVED lines=14> */
[----:B------:R4:W1:Y:S01]  /*0b90*/  SYNCS.EXCH.64 URZ, [UR9+0xd8], UR14 ;  /* 0x0000d80e09ff75b2 */ /* 0x0008620008000100 */
[----:B------:R4:W1:Y:S01]  /*0ba0*/  SYNCS.EXCH.64 URZ, [UR9+0xc0], UR12 ;  /* 0x0000c00c09ff75b2 */ /* 0x0008620008000100 */
[----:B------:R4:W1:Y:S01]  /*0bb0*/  SYNCS.EXCH.64 URZ, [UR9+0xe0], UR14 ;  /* 0x0000e00e09ff75b2 */ /* 0x0008620008000100 */
[----:B------:R4:W1:Y:S01]  /*0bc0*/  SYNCS.EXCH.64 URZ, [UR9+0xc8], UR12 ;  /* 0x0000c80c09ff75b2 */ /* 0x0008620008000100 */
[----:B------:R4:W1:Y:S02]  /*0bd0*/  SYNCS.EXCH.64 URZ, [UR9+0xe8], UR14 ;  /* 0x0000e80e09ff75b2 */ /* 0x0008640008000100 */
[----:B----4-:R-:W-:Y:S01]  /*0be0*/  NOP ;  /* 0x0000000000007918 */ /* 0x010fe20000000000 */
.L_x_13:
[----:B------:R-:W4:Y:S01]  /*0bf0*/  SHFL.IDX PT, R0, R96, RZ, 0x1f ;  /* 0x00001fff60007589 */ /* 0x000f2200000e0000 */
[----:B------:R-:W-:Y:S01]  /*0c00*/  ISETP.NE.OR P1, PT, RZ, UR10, !P1 ;  /* 0x0000000aff007c0c */ /* 0x000fe2000cf25670 */
        /* <DEDUP_REMOVED lines=12> */
[----:B------:R4:W3:Y:S01]  /*0cd0*/  SYNCS.EXCH.64 URZ, [UR8+0x100], UR12 ;  /* 0x0001000c08ff75b2 */ /* 0x0008e20008000100 */
[----:B------:R4:W1:Y:S01]  /*0ce0*/  SYNCS.EXCH.64 URZ, [UR8+0xf8], UR12 ;  /* 0x0000f80c08ff75b2 */ /* 0x0008620008000100 */
[----:B------:R4:W1:Y:S02]  /*0cf0*/  SYNCS.EXCH.64 URZ, [UR8+0x108], UR12 ;  /* 0x0001080c08ff75b2 */ /* 0x0008640008000100 */
[----:B----4-:R-:W-:Y:S01]  /*0d00*/  NOP ;  /* 0x0000000000007918 */ /* 0x010fe20000000000 */
.L_x_14:
[----:B------:R-:W-:Y:S01]  /*0d10*/  VOTEU.ALL UP1, P1 ;  /* 0x0000000000ff7886 */ /* 0x000fe20000820000 */
[----:B---3--:R-:W3:Y:S01]  /*0d20*/  LDCU UR8, c[0x0][0x36c] ;  /* 0x00006d80ff0877ac */ /* 0x008ee20008000800 */
[----:B------:R-:W-:Y:S01]  /*0d30*/  NOP ;  /* 0x0000000000007918 */ /* 0x000fe20000000000 */
[----:B------:R-:W-:Y:S01]  /*0d40*/  LOP3.LUT R10, R105, 0x1f, RZ, 0xc0, !PT ;  /* 0x0000001f690a7812 */ /* 0x000fe200078ec0ff */
[----:B--2---:R-:W-:Y:S01]  /*0d50*/  UMOV UR12, 0x20 ;  /* 0x00000020000c7882 */ /* 0x004fe20000000000 */
[----:B------:R-:W-:Y:S01]  /*0d60*/  @!UP1 UMOV UR6, 0x400 ;  /* 0x0000040000069882 */ /* 0x000fe20000000000 */
[----:B------:R-:W-:-:S04]  /*0d70*/  @!UP1 UIADD3 UR12, UPT, UPT, -UR12, 0x100000, URZ ;  /* 0x001000000c0c9890 */ /* 0x000fc8000fffe1ff */
[----:B------:R-:W-:Y:S02]  /*0d80*/  @!UP1 USHF.L.U32 UR13, UR12, 0xb, URZ ;  /* 0x0000000b0c0d9899 */ /* 0x000fe400080006ff */
[----:B------:R-:W-:Y:S02]  /*0d90*/  @!UP1 USHF.L.U32 UR12, UR12, 0x1, URZ ;  /* 0x000000010c0c9899 */ /* 0x000fe400080006ff */
[----:B------:R-:W-:Y:S01]  /*0da0*/  @!UP1 ULEA UR6, UR37, UR6, 0x18 ;  /* 0x0000000625069291 */ /* 0x000fe2000f8ec0ff */
[----:B------:R-:W-:Y:S01]  /*0db0*/  VOTEU.ALL UP1, P1 ;  /* 0x0000000000ff7886 */ /* 0x000fe20000820000 */
[----:B------:R-:W-:Y:S01]  /*0dc0*/  UISETP.NE.AND UP4, UPT, UR10, URZ, UPT ;  /* 0x000000ff0a00728c */ /* 0x000fe2000bf85270 */
[----:B------:R-:W2:Y:S09]  /*0dd0*/  FENCE.VIEW.ASYNC.S ;  /* 0x00000000000073c6 */ /* 0x000eb20000000000 */
[----:B--2---:R2:W4:Y:S01]  /*0de0*/  @!UP1 SYNCS.EXCH.64 URZ, [UR6+0x110], UR12 ;  /* 0x0001100c06ff95b2 */ /* 0x0045220008000100 */
[----:B---3--:R-:W-:-:S09]  /*0df0*/  UISETP.EQ.U32.AND UP1, UPT, UR8, 0x1, UPT ;  /* 0x000000010800788c */ /* 0x008fd2000bf22070 */
[----:B------:R-:W-:Y:S05]  /*0e00*/  BRA.U !UP1, `(.L_x_15) ;  /* 0x0000000109087547 */ /* 0x000fea000b800000 */
[----:B-1--4-:R-:W-:Y:S01]  /*0e10*/  UCGABAR_ARV ;  /* 0x00000000000079c7 */ /* 0x012fe20008000000 */
[----:B------:R-:W-:Y:S05]  /*0e20*/  BRA `(.L_x_16) ;  /* 0x0000000000047947 */ /* 0x000fea0003800000 */
.L_x_15:
[----:B-1--4-:R-:W-:Y:S01]  /*0e30*/  NOP ;  /* 0x0000000000007918 */ /* 0x012fe20000000000 */
.L_x_16:
[----:B------:R-:W1:Y:S01]  /*0e40*/  S2R R15, SR_CTAID.Y ;  /* 0x00000000000f7919 */ /* 0x000e620000002600 */
[----:B------:R-:W-:-:S05]  /*0e50*/  CS2R.32 R91, SR_CgaSize ;  /* 0x00000000005b7805 */ /* 0x000fca0000008a00 */
[----:B------:R-:W-:-:S05]  /*0e60*/  IMAD R91, R91, -0xa0, RZ ;  /* 0xffffff605b5b7824 */ /* 0x000fca00078e02ff */
[----:B--2---:R-:W-:-:S14]  /*0e70*/  R2UR UR6, R91 ;  /* 0x000000005b0672ca */ /* 0x004fdc00000e0000 */
[----:B------:R-:W2:Y:S01]  /*0e80*/  LDCU UR6, c[0x0][UR6+0x2b4] ;  /* 0x00005680060677ac */ /* 0x000ea20008000800 */
[----:B------:R-:W-:-:S05]  /*0e90*/  CS2R.32 R0, SR_CgaSize ;  /* 0x0000000000007805 */ /* 0x000fca0000008a00 */
[----:B------:R-:W-:-:S06]  /*0ea0*/  IMAD R0, R0, -0xa0, RZ ;  /* 0xffffff6000007824 */ /* 0x000fcc00078e02ff */
[----:B------:R-:W3:Y:S01]  /*0eb0*/  LDC R0, c[0x0][R0+0x2a4] ;  /* 0x0000a90000007b82 */ /* 0x000ee20000000800 */
[----:B------:R-:W-:Y:S01]  /*0ec0*/  PRMT R8, RZ, 0x7610, R8 ;  /* 0x00007610ff087816 */ /* 0x000fe20000000008 */
[----:B------:R-:W4:Y:S01]  /*0ed0*/  S2R R9, SR_CTAID.X ;  /* 0x0000000000097919 */ /* 0x000f220000002500 */
[----:B------:R-:W-:-:S05]  /*0ee0*/  CS2R.32 R91, SR_CgaSize ;  /* 0x00000000005b7805 */ /* 0x000fca0000008a00 */
[----:B------:R-:W-:-:S05]  /*0ef0*/  IMAD R91, R91, -0xa0, RZ ;  /* 0xffffff605b5b7824 */ /* 0x000fca00078e02ff */
[----:B------:R-:W-:-:S14]  /*0f00*/  R2UR UR8, R91 ;  /* 0x000000005b0872ca */ /* 0x000fdc00000e0000 */
[----:B------:R-:W3:Y:S01]  /*0f10*/  LDCU UR8, c[0x0][UR8+0x2b0] ;  /* 0x00005600080877ac */ /* 0x000ee20008000800 */
[----:B------:R-:W-:Y:S01]  /*0f20*/  UISETP.NE.AND UP2, UPT, UR10, 0x2, UPT ;  /* 0x000000020a00788c */ /* 0x000fe2000bf45270 */
[----:B------:R-:W2:Y:S01]  /*0f30*/  LDC R11, c[0x0][0xb24] ;  /* 0x0002c900ff0b7b82 */ /* 0x000ea20000000800 */
[----:B------:R-:W-:-:S05]  /*0f40*/  CS2R.32 R2, SR_CgaSize ;  /* 0x0000000000027805 */ /* 0x000fca0000008a00 */
[----:B------:R-:W-:-:S06]  /*0f50*/  IMAD R2, R2, -0xa0, RZ ;  /* 0xffffff6002027824 */ /* 0x000fcc00078e02ff */
[----:B------:R-:W3:Y:S08]  /*0f60*/  LDC R2, c[0x0][R2+0x2a0] ;  /* 0x0000a80002027b82 */ /* 0x000ef00000000800 */
[----:B------:R-:W3:Y:S01]  /*0f70*/  LDC R40, c[0x0][0xb24] ;  /* 0x0002c900ff287b82 */ /* 0x000ee20000000800 */
[----:B-1----:R-:W-:-:S07]  /*0f80*/  I2FP.F32.U32 R90, R15 ;  /* 0x0000000f005a7245 */ /* 0x002fce0000201000 */
[----:B------:R-:W1:Y:S01]  /*0f90*/  S2UR UR36, SR_CTAID.Z ;  /* 0x00000000002479c3 */ /* 0x000e620000002700 */
[----:B--2---:R-:W-:Y:S01]  /*0fa0*/  ISETP.GE.AND P0, PT, R11, 0x1, PT ;  /* 0x000000010b00780c */ /* 0x004fe20003f06270 */
[----:B----4-:R-:W-:Y:S01]  /*0fb0*/  IMAD.MOV.U32 R14, RZ, RZ, R9 ;  /* 0x000000ffff0e7224 */ /* 0x010fe200078e0009 */
[----:B------:R-:W-:Y:S01]  /*0fc0*/  I2FP.F32.U32 R91, R9 ;  /* 0x00000009005b7245 */ /* 0x000fe20000201000 */
[----:B------:R-:W-:Y:S01]  /*0fd0*/  FMUL R90, R90, UR6 ;  /* 0x000000065a5a7c20 */ /* 0x000fe20008400000 */
[----:B------:R-:W2:Y:S03]  /*0fe0*/  LDCU UR6, c[0x0][0xb30] ;  /* 0x00016600ff0677ac */ /* 0x000ea60008000800 */
[----:B---3--:R-:W-:Y:S02]  /*0ff0*/  FMUL R91, R91, UR8 ;  /* 0x000000085b5b7c20 */ /* 0x008fe40008400000 */
[----:B------:R-:W3:Y:S08]  /*1000*/  F2I.U32.TRUNC.NTZ R90, R90 ;  /* 0x0000005a005a7305 */ /* 0x000ef0000020f000 */
[----:B------:R-:W4:Y:S01]  /*1010*/  F2I.U32.TRUNC.NTZ R91, R91 ;  /* 0x0000005b005b7305 */ /* 0x000f22000020f000 */
[----:B--2---:R-:W-:Y:S01]  /*1020*/  UISETP.NE.AND UP3, UPT, UR6, 0x1, UPT ;  /* 0x000000010600788c */ /* 0x004fe2000bf65270 */
[----:B---3--:R-:W-:-:S05]  /*1030*/  IADD3 R90, PT, PT, -R90, RZ, RZ ;  /* 0x000000ff5a5a7210 */ /* 0x008fca0007ffe1ff */
[----:B------:R-:W-:Y:S01]  /*1040*/  IMAD R90, R0, R90, R15 ;  /* 0x0000005a005a7224 */ /* 0x000fe200078e020f */
[----:B------:R-:W-:Y:S01]  /*1050*/  PRMT R0, RZ, 0x7610, R0 ;  /* 0x00007610ff007816 */ /* 0x000fe20000000000 */
[----:B----4-:R-:W-:-:S04]  /*1060*/  IMAD.MOV R91, RZ, RZ, -R91 ;  /* 0x000000ffff5b7224 */ /* 0x010fc800078e0a5b */
[----:B------:R-:W-:Y:S01]  /*1070*/  IMAD R91, R2, R91, R9 ;  /* 0x0000005b025b7224 */ /* 0x000fe200078e0209 */
[----:B-1----:R-:W-:Y:S06]  /*1080*/  BRA.U UP4, `(.L_x_17) ;  /* 0x0000000104247547 */ /* 0x002fec000b800000 */
[----:B------:R-:W-:Y:S01]  /*1090*/  ISETP.NE.AND P1, PT, R90, RZ, PT ;  /* 0x000000ff5a00720c */ /* 0x000fe20003f25270 */
[----:B------:R-:W-:Y:S01]  /*10a0*/  IMAD.MOV.U32 R0, RZ, RZ, 0x3 ;  /* 0x00000003ff007424 */ /* 0x000fe200078e00ff */
[C---:B------:R-:W-:Y:S02]  /*10b0*/  LOP3.LUT R2, R91.reuse, 0xfffffffe, RZ, 0xc0, !PT ;  /* 0xfffffffe5b027812 */ /* 0x040fe400078ec0ff */
[----:B------:R-:W-:Y:S02]  /*10c0*/  ISETP.LT.U32.OR P1, PT, R91, 0x2, !P1 ;  /* 0x000000025b00780c */ /* 0x000fe40004f21470 */
[----:B------:R-:W-:Y:S02]  /*10d0*/  SHF.L.U32 R0, R0, R2, RZ ;  /* 0x0000000200007219 */ /* 0x000fe400000006ff */
[----:B------:R-:W-:Y:S02]  /*10e0*/  SEL R4, RZ, 0x1, !P1 ;  /* 0x00000001ff047807 */ /* 0x000fe40004800000 */
[----:B------:R-:W-:-:S05]  /*10f0*/  SEL R3, RZ, 0x2, !P1 ;  /* 0x00000002ff037807 */ /* 0x000fca0004800000 */
[----:B------:R-:W-:-:S05]  /*1100*/  IMAD.IADD R3, R4, 0x1, R3 ;  /* 0x0000000104037824 */ /* 0x000fca00078e0203 */
[----:B------:R-:W-:Y:S02]  /*1110*/  PRMT R8, R3, 0x7610, R8 ;  /* 0x0000761003087816 */ /* 0x000fe40000000008 */
.L_x_17:
[----:B------:R-:W-:Y:S05]  /*1120*/  @!P0 BRA `(.L_x_18) ;  /* 0x0000000000b88947 */ /* 0x000fea0003800000 */
[----:B------:R-:W1:Y:S01]  /*1130*/  LDC.64 R4, c[0x0][0xb18] ;  /* 0x0002c600ff047b82 */ /* 0x000e620000000a00 */
[----:B------:R-:W-:-:S07]  /*1140*/  ISETP.NE.AND P0, PT, R11, 0x1, PT ;  /* 0x000000010b00780c */ /* 0x000fce0003f05270 */
[----:B------:R-:W2:Y:S08]  /*1150*/  LDC R14, c[0x0][0xb0c] ;  /* 0x0002c300ff0e7b82 */ /* 0x000eb00000000800 */
[----:B------:R-:W3:Y:S08]  /*1160*/  LDC R16, c[0x0][0x370] ;  /* 0x0000dc00ff107b82 */ /* 0x000ef00000000800 */
[----:B------:R-:W4:Y:S01]  /*1170*/  LDC R13, c[0x0][0x374] ;  /* 0x0000dd00ff0d7b82 */ /* 0x000f220000000800 */
[----:B-1----:R-:W-:-:S07]  /*1180*/  ISETP.NE.AND P1, PT, R4, 0x1, PT ;  /* 0x000000010400780c */ /* 0x002fce0003f25270 */
[----:B------:R-:W3:Y:S01]  /*1190*/  LDC.64 R6, c[0x0][0xb10] ;  /* 0x0002c400ff067b82 */ /* 0x000ee20000000a00 */
[----:B--2---:R-:W-:-:S07]  /*11a0*/  ISETP.NE.AND P2, PT, R14, 0x1, PT ;  /* 0x000000010e00780c */ /* 0x004fce0003f45270 */
[----:B------:R-:W1:Y:S08]  /*11b0*/  LDC R12, c[0x0][0xb20] ;  /* 0x0002c800ff0c7b82 */ /* 0x000e700000000800 */
[----:B------:R-:W2:Y:S01]  /*11c0*/  LDC.64 R2, c[0x0][0xb28] ;  /* 0x0002ca00ff027b82 */ /* 0x000ea20000000a00 */
[----:B----4-:R-:W-:-:S04]  /*11d0*/  IMAD.HI.U32 R17, R13, R5, RZ ;  /* 0x000000050d117227 */ /* 0x010fc800078e00ff */
[----:B------:R-:W-:-:S04]  /*11e0*/  IMAD.HI.U32 R5, R15, R5, RZ ;  /* 0x000000050f057227 */ /* 0x000fc800078e00ff */
[----:B---3--:R-:W-:-:S05]  /*11f0*/  IMAD.HI.U32 R18, R16, R6, RZ ;  /* 0x0000000610127227 */ /* 0x008fca00078e00ff */
[-C--:B------:R-:W-:Y:S01]  /*1200*/  @P2 SHF.R.U32.HI R16, RZ, R7.reuse, R18 ;  /* 0x00000007ff102219 */ /* 0x080fe20000011612 */
[----:B------:R-:W-:Y:S01]  /*1210*/  IMAD.HI.U32 R18, R9, R6, RZ ;  /* 0x0000000609127227 */ /* 0x000fe200078e00ff */
[-C--:B-1----:R-:W-:Y:S02]  /*1220*/  @P1 SHF.R.U32.HI R13, RZ, R12.reuse, R17 ;  /* 0x0000000cff0d1219 */ /* 0x082fe40000011611 */
[----:B------:R-:W-:Y:S02]  /*1230*/  SHF.R.U32.HI R5, RZ, R12, R5 ;  /* 0x0000000cff057219 */ /* 0x000fe40000011605 */
[----:B------:R-:W-:Y:S02]  /*1240*/  SHF.R.U32.HI R18, RZ, R7, R18 ;  /* 0x00000007ff127219 */ /* 0x000fe40000011612 */
[----:B------:R-:W-:Y:S01]  /*1250*/  SEL R5, R15, R5, !P1 ;  /* 0x000000050f057207 */ /* 0x000fe20004800000 */
[----:B--2---:R-:W-:Y:S01]  /*1260*/  IMAD.HI.U32 R17, R13, R2, RZ ;  /* 0x000000020d117227 */ /* 0x004fe200078e00ff */
[----:B------:R-:W-:-:S03]  /*1270*/  SEL R18, R9, R18, !P2 ;  /* 0x0000001209127207 */ /* 0x000fc60005000000 */
[----:B------:R-:W-:Y:S01]  /*1280*/  IMAD.HI.U32 R6, R16, R2, RZ ;  /* 0x0000000210067227 */ /* 0x000fe200078e00ff */
[----:B------:R-:W-:-:S04]  /*1290*/  @P0 SHF.R.U32.HI R13, RZ, R3, R17 ;  /* 0x00000003ff0d0219 */ /* 0x000fc80000011611 */
[----:B------:R-:W-:Y:S01]  /*12a0*/  @P0 SHF.R.U32.HI R16, RZ, R3, R6 ;  /* 0x00000003ff100219 */ /* 0x000fe20000011606 */
[----:B------:R-:W-:-:S04]  /*12b0*/  IMAD R13, R13, R11, RZ ;  /* 0x0000000b0d0d7224 */ /* 0x000fc800078e02ff */
[----:B------:R-:W-:Y:S01]  /*12c0*/  IMAD R6, R16, R11, RZ ;  /* 0x0000000b10067224 */ /* 0x000fe200078e02ff */
[----:B------:R-:W-:-:S04]  /*12d0*/  ISETP.GE.AND P1, PT, R5, R13, PT ;  /* 0x0000000d0500720c */ /* 0x000fc80003f26270 */
[----:B------:R-:W-:Y:S01]  /*12e0*/  ISETP.GE.OR P1, PT, R18, R6, P1 ;  /* 0x000000061200720c */ /* 0x000fe20000f26670 */
[----:B------:R-:W-:-:S05]  /*12f0*/  IMAD.HI.U32 R6, R5, R2, RZ ;  /* 0x0000000205067227 */ /* 0x000fca00078e00ff */
[----:B------:R-:W-:-:S04]  /*1300*/  SHF.R.U32.HI R6, RZ, R3, R6 ;  /* 0x00000003ff067219 */ /* 0x000fc80000011606 */
[----:B------:R-:W-:-:S03]  /*1310*/  SEL R6, R5, R6, !P0 ;  /* 0x0000000605067207 */ /* 0x000fc60004000000 */
[----:B------:R-:W-:Y:S01]  /*1320*/  @!P1 IMAD.HI.U32 R7, R18, R2, RZ ;  /* 0x0000000212079227 */ /* 0x000fe200078e00ff */
[----:B------:R-:W-:-:S04]  /*1330*/  IADD3 R2, PT, PT, -R6, RZ, RZ ;  /* 0x000000ff06027210 */ /* 0x000fc80007ffe1ff */
[----:B------:R-:W-:Y:S01]  /*1340*/  @!P1 SHF.R.U32.HI R3, RZ, R3, R7 ;  /* 0x00000003ff039219 */ /* 0x000fe20000011607 */
[----:B------:R-:W-:Y:S01]  /*1350*/  IMAD R2, R11, R2, R5 ;  /* 0x000000020b027224 */ /* 0x000fe200078e0205 */
[----:B------:R-:W-:Y:S02]  /*1360*/  IADD3 R7, PT, PT, -R5, RZ, RZ ;  /* 0x000000ff05077210 */ /* 0x000fe40007ffe1ff */
[----:B------:R-:W-:-:S03]  /*1370*/  @!P1 SEL R3, R18, R3, !P0 ;  /* 0x0000000312039207 */ /* 0x000fc60004000000 */
[----:B------:R-:W-:Y:S02]  /*1380*/  IMAD R7, R4, R7, R15 ;  /* 0x0000000704077224 */ /* 0x000fe400078e020f */
[--C-:B------:R-:W-:Y:S02]  /*1390*/  @!P1 IMAD.IADD R6, R6, 0x1, -R3.reuse ;  /* 0x0000000106069824 */ /* 0x100fe400078e0a03 */
[----:B------:R-:W-:Y:S01]  /*13a0*/  @!P1 IMAD R3, R2, R16, R3 ;  /* 0x0000001002039224 */ /* 0x000fe200078e0203 */
[----:B------:R-:W-:Y:S01]  /*13b0*/  IADD3 R2, PT, PT, -R18, RZ, RZ ;  /* 0x000000ff12027210 */ /* 0x000fe20007ffe1ff */
[----:B------:R-:W-:Y:S02]  /*13c0*/  @!P1 IMAD R5, R6, R11, R18 ;  /* 0x0000000b06059224 */ /* 0x000fe400078e0212 */
[----:B------:R-:W-:Y:S02]  /*13d0*/  @!P1 IMAD.MOV.U32 R18, RZ, RZ, R3 ;  /* 0x000000ffff129224 */ /* 0x000fe400078e0003 */
[----:B------:R-:W-:-:S02]  /*13e0*/  IMAD R2, R14, R2, R9 ;  /* 0x000000020e027224 */ /* 0x000fc400078e0209 */
[----:B------:R-:W-:Y:S02]  /*13f0*/  IMAD R15, R5, R4, R7 ;  /* 0x00000004050f7224 */ /* 0x000fe400078e0207 */
[----:B------:R-:W-:Y:S02]  /*1400*/  IMAD R14, R18, R14, R2 ;  /* 0x0000000e120e7224 */ /* 0x000fe400078e0202 */
.L_x_18:
[----:B------:R-:W-:Y:S05]  /*1410*/  BRA.U UP3, `(.L_x_19) ;  /* 0x0000000103407547 */ /* 0x000fea000b800000 */
[----:B------:R-:W1:Y:S08]  /*1420*/  LDC.64 R4, c[0x0][0xb10] ;  /* 0x0002c400ff047b82 */ /* 0x000e700000000a00 */
[----:B------:R-:W2:Y:S08]  /*1430*/  LDC.64 R2, c[0x0][0xb18] ;  /* 0x0002c600ff027b82 */ /* 0x000eb00000000a00 */
[----:B------:R-:W3:Y:S08]  /*1440*/  LDC R6, c[0x0][0xb20] ;  /* 0x0002c800ff067b82 */ /* 0x000ef00000000800 */
[----:B------:R-:W4:Y:S01]  /*1450*/  LDC R7, c[0x0][0xb0c] ;  /* 0x0002c300ff077b82 */ /* 0x000f220000000800 */
[----:B-1----:R-:W-:-:S05]  /*1460*/  IMAD.HI.U32 R4, R14, R4, RZ ;  /* 0x000000040e047227 */ /* 0x002fca00078e00ff */
[----:B------:R-:W-:Y:S01]  /*1470*/  SHF.R.U32.HI R4, RZ, R5, R4 ;  /* 0x00000005ff047219 */ /* 0x000fe20000011604 */
[----:B--2---:R-:W-:Y:S01]  /*1480*/  IMAD.HI.U32 R3, R15, R3, RZ ;  /* 0x000000030f037227 */ /* 0x004fe200078e00ff */
[----:B------:R-:W-:-:S04]  /*1490*/  ISETP.NE.AND P0, PT, R2, 0x1, PT ;  /* 0x000000010200780c */ /* 0x000fc80003f05270 */
[----:B---3--:R-:W-:-:S04]  /*14a0*/  SHF.R.U32.HI R3, RZ, R6, R3 ;  /* 0x00000006ff037219 */ /* 0x008fc80000011603 */
[----:B------:R-:W-:Y:S02]  /*14b0*/  SEL R3, R15, R3, !P0 ;  /* 0x000000030f037207 */ /* 0x000fe40004000000 */
[----:B----4-:R-:W-:-:S04]  /*14c0*/  ISETP.NE.AND P1, PT, R7, 0x1, PT ;  /* 0x000000010700780c */ /* 0x010fc80003f25270 */
[----:B------:R-:W-:-:S05]  /*14d0*/  SEL R5, R14, R4, !P1 ;  /* 0x000000040e057207 */ /* 0x000fca0004800000 */
[----:B------:R-:W-:Y:S02]  /*14e0*/  IMAD.IADD R4, R3, 0x1, -R5 ;  /* 0x0000000103047824 */ /* 0x000fe400078e0a05 */
[----:B------:R-:W-:Y:S02]  /*14f0*/  IMAD.IADD R3, R5, 0x1, -R3 ;  /* 0x0000000105037824 */ /* 0x000fe400078e0a03 */
[----:B------:R-:W-:Y:S02]  /*1500*/  IMAD R14, R4, R7, R14 ;  /* 0x00000007040e7224 */ /* 0x000fe400078e020e */
[----:B------:R-:W-:Y:S02]  /*1510*/  IMAD R15, R3, R2, R15 ;  /* 0x00000002030f7224 */ /* 0x000fe400078e020f */
.L_x_19:
[----:B------:R-:W-:Y:S05]  /*1520*/  BRA.U !UP1, `(.L_x_20) ;  /* 0x00000001090c7547 */ /* 0x000fea000b800000 */
[----:B------:R-:W-:Y:S01]  /*1530*/  UCGABAR_WAIT ;  /* 0x0000000000007dc7 */ /* 0x000fe20008000000 */
[----:B------:R-:W-:Y:S01]  /*1540*/  CCTL.IVALL ;  /* 0x00000000ff00798f */ /* 0x000fe20002000000 */
[----:B------:R-:W-:Y:S05]  /*1550*/  BRA `(.L_x_21) ;  /* 0x0000000000047947 */ /* 0x000fea0003800000 */
.L_x_20:
[----:B------:R-:W-:Y:S06]  /*1560*/  BAR.SYNC.DEFER_BLOCKING 0x0 ;  /* 0x0000000000007b1d */ /* 0x000fec0000010000 */
.L_x_21:
[----:B------:R-:W-:Y:S05]  /*1570*/  BRA.U UP2, `(.L_x_22) ;  /* 0x00000015020c7547 */ /* 0x000fea000b800000 */
[----:B------:R-:W1:Y:S01]  /*1580*/  LDCU UR15, c[0x0][0x38c] ;  /* 0x00007180ff0f77ac */ /* 0x000e620008000800 */
[----:B------:R-:W2:Y:S01]  /*1590*/  LDC R8, c[0x0][0x370] ;  /* 0x0000dc00ff087b82 */ /* 0x000ea20000000800 */
[C---:B------:R-:W-:Y:S01]  /*15a0*/  IMAD.SHL.U32 R19, R9.reuse, 0x40, RZ ;  /* 0x0000004009137824 */ /* 0x040fe200078e00ff */
[----:B------:R-:W-:Y:S01]  /*15b0*/  PLOP3.LUT P1, PT, PT, PT, UP5, 0x80, 0x8 ;  /* 0x000000000008781c */ /* 0x000fe20003f2f058 */
[----:B------:R-:W-:Y:S01]  /*15c0*/  UISETP.NE.AND UP1, UPT, UR10, URZ, UPT ;  /* 0x000000ff0a00728c */ /* 0x000fe2000bf25270 */
[----:B------:R-:W-:Y:S01]  /*15d0*/  ISETP.NE.AND P4, PT, R10, RZ, P5 ;  /* 0x000000ff0a00720c */ /* 0x000fe20002f85270 */
[----:B------:R-:W-:Y:S01]  /*15e0*/  IMAD.SHL.U32 R18, R9, 0x80, RZ ;  /* 0x0000008009127824 */ /* 0x000fe200078e00ff */
[----:B------:R-:W-:Y:S01]  /*15f0*/  PLOP3.LUT P1, PT, P1, PT, PT, 0x8, 0x80 ;  /* 0x000000000080781c */ /* 0x000fe20000f2e170 */
[----:B------:R-:W-:Y:S01]  /*1600*/  IMAD.MOV.U32 R17, RZ, RZ, 0x1 ;  /* 0x00000001ff117424 */ /* 0x000fe200078e00ff */
[----:B------:R-:W3:Y:S01]  /*1610*/  LDC R0, c[0x0][0x374] ;  /* 0x0000dd00ff007b82 */ /* 0x000ee20000000800 */
[----:B------:R-:W-:Y:S01]  /*1620*/  IMAD.MOV.U32 R16, RZ, RZ, RZ ;  /* 0x000000ffff107224 */ /* 0x000fe200078e00ff */
[----:B------:R-:W-:Y:S01]  /*1630*/  CS2R R12, SRZ ;  /* 0x00000000000c7805 */ /* 0x000fe2000001ff00 */
[----:B------:R-:W-:Y:S01]  /*1640*/  IMAD.MOV.U32 R11, RZ, RZ, 0x1 ;  /* 0x00000001ff0b7424 */ /* 0x000fe200078e00ff */
[----:B------:R-:W-:Y:S01]  /*1650*/  LOP3.LUT R19, R19, 0x40, RZ, 0xc0, !PT ;  /* 0x0000004013137812 */ /* 0x000fe200078ec0ff */
[----:B------:R-:W4:Y:S01]  /*1660*/  LDCU.64 UR30, c[0x0][0x348] ;  /* 0x00006900ff1e77ac */ /* 0x000f220008000a00 */
[----:B-1----:R-:W-:-:S02]  /*1670*/  UIADD3 UR4, UPT, UPT, UR15, 0x7f, URZ ;  /* 0x0000007f0f047890 */ /* 0x002fc4000fffe0ff */
[----:B------:R-:W-:Y:S02]  /*1680*/  USEL UR7, UR7, 0x2, UP1 ;  /* 0x0000000207077887 */ /* 0x000fe40008800000 */
[----:B------:R-:W-:Y:S01]  /*1690*/  USHF.R.S32.HI UR22, URZ, 0x1f, UR4 ;  /* 0x0000001fff167899 */ /* 0x000fe20008011404 */
[----:B------:R-:W-:-:S03]  /*16a0*/  UMOV UR13, URZ ;  /* 0x000000ff000d7c82 */ /* 0x000fc60008000000 */
[----:B------:R-:W-:Y:S02]  /*16b0*/  ULEA.HI UR22, UR22, UR4, URZ, 0x7 ;  /* 0x0000000416167291 */ /* 0x000fe4000f8f38ff */
[----:B------:R-:W-:Y:S02]  /*16c0*/  UIADD3 UR4, UPT, UPT, UR15, -0x1, URZ ;  /* 0xffffffff0f047890 */ /* 0x000fe4000fffe0ff */
[----:B------:R-:W-:Y:S02]  /*16d0*/  USHF.R.S32.HI UR22, URZ, 0x7, UR22 ;  /* 0x00000007ff167899 */ /* 0x000fe40008011416 */
[----:B------:R-:W-:Y:S02]  /*16e0*/  UISETP.GE.U32.AND UP2, UPT, UR4, -0xff, UPT ;  /* 0xffffff010400788c */ /* 0x000fe4000bf46070 */
[----:B------:R-:W-:Y:S02]  /*16f0*/  UISETP.LT.U32.AND UP0, UPT, UR22, 0x4, UPT ;  /* 0x000000041600788c */ /* 0x000fe4000bf01070 */
[----:B------:R-:W-:-:S02]  /*1700*/  UIADD3 UR15, UPT, UPT, UR15, 0xfe, URZ ;  /* 0x000000fe0f0f7890 */ /* 0x000fc4000fffe0ff */
[----:B------:R-:W-:-:S04]  /*1710*/  USEL UR21, UR22, 0x4, UP0 ;  /* 0x0000000416157887 */ /* 0x000fc80008000000 */
[----:B------:R-:W-:Y:S02]  /*1720*/  UIADD3 UR6, UPT, UPT, UR21, -0x1, URZ ;  /* 0xffffffff15067890 */ /* 0x000fe4000fffe0ff */
[----:B------:R-:W-:Y:S02]  /*1730*/  @UP2 UIADD3 UR6, UPT, UPT, UR21, URZ, URZ ;  /* 0x000000ff15062290 */ /* 0x000fe4000fffe0ff */
[----:B------:R-:W-:Y:S02]  /*1740*/  UIADD3 UR14, UPT, UPT, UR22, -UR21, URZ ;  /* 0x80000015160e7290 */ /* 0x000fe4000fffe0ff */
[----:B------:R-:W-:Y:S02]  /*1750*/  UIADD3 UR5, UPT, UPT, UR6, 0x1, URZ ;  /* 0x0000000106057890 */ /* 0x000fe4000fffe0ff */
[----:B--2-4-:R-:W-:-:S12]  /*1760*/  UIADD3 UR6, UPT, UPT, -UR6, URZ, URZ ;  /* 0x000000ff06067290 */ /* 0x014fd8000fffe1ff */
.L_x_42:
[----:B------:R-:W-:Y:S01]  /*1770*/  UISETP.NE.AND UP0, UPT, UR37, URZ, UPT ;  /* 0x000000ff2500728c */ /* 0x000fe2000bf05270 */
[----:B------:R-:W1:Y:S08]  /*1780*/  S2UR UR37, SR_CgaCtaId ;  /* 0x00000000002579c3 */ /* 0x000e700000008800 */
[----:B------:R-:W-:Y:S05]  /*1790*/  BRA.U UP0, `(.L_x_23) ;  /* 0x0000000100347547 */ /* 0x000fea000b800000 */
[----:B------:R-:W2:Y:S01]  /*17a0*/  S2R R2, SR_CgaCtaId ;  /* 0x0000000000027919 */ /* 0x000ea20000008800 */
[----:B------:R-:W-:-:S04]  /*17b0*/  MOV R3, 0x400 ;  /* 0x0000040000037802 */ /* 0x000fc80000000f00 */
[----:B--2---:R-:W-:Y:S02]  /*17c0*/  LEA R2, R2, R3, 0x18 ;  /* 0x0000000302027211 */ /* 0x004fe400078ec0ff */
[----:B------:R-:W-:-:S03]  /*17d0*/  SHF.L.U32 R3, R11, 0x1f, RZ ;  /* 0x0000001f0b037819 */ /* 0x000fc600000006ff */
[----:B------:R-:W-:-:S04]  /*17e0*/  IMAD R2, R12, 0x8, R2 ;  /* 0x000000080c027824 */ /* 0x000fc800078e0202 */
[----:B------:R-:W2:Y:S02]  /*17f0*/  SYNCS.PHASECHK.TRANS64.TRYWAIT P0, [R2+URZ+0x100], R3 ;  /* 0x00010003020075a7 */ /* 0x000ea400080011ff */
[----:B--2---:R-:W-:Y:S05]  /*1800*/  @!P0 BRA `(.L_x_24) ;  /* 0x0000007c00dc8947 */ /* 0x004fea0003800000 */
.L_x_149:
[----:B------:R-:W-:Y:S01]  /*1810*/  VIADD R12, R12, 0x1 ;  /* 0x000000010c0c7836 */ /* 0x000fe20000000000 */
[----:B------:R2:W-:Y:S04]  /*1820*/  SYNCS.ARRIVE.TRANS64.A1T0 RZ, [R2+URZ+0xf0], RZ ;  /* 0x0000f0ff02ff79a7 */ /* 0x0005e800081000ff */
[----:B------:R-:W-:-:S04]  /*1830*/  ISETP.NE.AND P0, PT, R12, 0x2, PT ;  /* 0x000000020c00780c */ /* 0x000fc80003f05270 */
[----:B------:R-:W-:Y:S02]  /*1840*/  SEL R12, R12, RZ, P0 ;  /* 0x000000ff0c0c7207 */ /* 0x000fe40000000000 */
[----:B--2---:R-:W-:-:S04]  /*1850*/  SEL R2, RZ, 0x1, P0 ;  /* 0x00000001ff027807 */ /* 0x004fc80000000000 */
[----:B------:R-:W-:-:S07]  /*1860*/  LOP3.LUT R11, R11, R2, RZ, 0x3c, !PT ;  /* 0x000000020b0b7212 */ /* 0x000fce00078e3cff */
.L_x_23:
[----:B------:R-:W-:Y:S01]  /*1870*/  UMOV UR4, 0x400 ;  /* 0x0000040000047882 */ /* 0x000fe20000000000 */
[----:B------:R-:W-:Y:S01]  /*1880*/  SHF.L.U32 R2, R17, 0x1f, RZ ;  /* 0x0000001f11027819 */ /* 0x000fe200000006ff */
[----:B-1----:R-:W-:Y:S01]  /*1890*/  ULEA UR4, UR37, UR4, 0x18 ;  /* 0x0000000425047291 */ /* 0x002fe2000f8ec0ff */
[----:B------:R-:W-:Y:S01]  /*18a0*/  R2UR UR35, R18 ;  /* 0x00000000122372ca */ /* 0x000fe200000e0000 */
[----:B------:R-:W-:Y:S01]  /*18b0*/  UISETP.GE.U32.AND UP0, UPT, UR15, 0xff, UPT ;  /* 0x000000ff0f00788c */ /* 0x000fe2000bf06070 */
[----:B------:R-:W-:Y:S01]  /*18c0*/  R2UR UR19, R19 ;  /* 0x00000000131372ca */ /* 0x000fe200000e0000 */
[----:B------:R-:W-:Y:S01]  /*18d0*/  ULEA UR8, UR13, UR4, 0x3 ;  /* 0x000000040d087291 */ /* 0x000fe2000f8e18ff */
[----:B------:R-:W-:-:S08]  /*18e0*/  UMOV UR23, URZ ;  /* 0x000000ff00177c82 */ /* 0x000fd00008000000 */
[----:B------:R1:W2:Y:S01]  /*18f0*/  SYNCS.PHASECHK.TRANS64.TRYWAIT P0, [UR8+0x20], R2 ;  /* 0x00002002ff0075a7 */ /* 0x0002a20008001108 */
[----:B------:R-:W-:-:S13]  /*1900*/  R2UR UR8, R15 ;  /* 0x000000000f0872ca */ /* 0x000fda00000e0000 */
[----:B------:R-:W-:Y:S01]  /*1910*/  ULEA UR19, UR8, UR19, 0x7 ;  /* 0x0000001308137291 */ /* 0x000fe2000f8e38ff */
[----:B-1----:R-:W-:-:S05]  /*1920*/  LEA.HI R2, R14, R14, RZ, 0x1 ;  /* 0x0000000e0e027211 */ /* 0x002fca00078f08ff */
[----:B------:R-:W-:-:S05]  /*1930*/  IMAD.SHL.U32 R2, R2, 0x80, RZ ;  /* 0x0000008002027824 */ /* 0x000fca00078e00ff */
[----:B------:R-:W-:-:S04]  /*1940*/  LOP3.LUT R2, R2, 0xffffff00, RZ, 0xc0, !PT ;  /* 0xffffff0002027812 */ /* 0x000fc800078ec0ff */
[----:B------:R-:W-:-:S13]  /*1950*/  R2UR UR9, R2 ;  /* 0x00000000020972ca */ /* 0x000fda00000e0000 */
[----:B------:R-:W-:Y:S01]  /*1960*/  ULOP3.LUT UR35, UR9, 0x80, UR35, 0xf8, !UPT ;  /* 0x0000008009237892 */ /* 0x000fe2000f8ef823 */
[----:B------:R-:W-:Y:S11]  /*1970*/  BRA.U !UP0, `(.L_x_25) ;  /* 0x0000000108f07547 */ /* 0x000ff6000b800000 */
[----:B------:R-:W-:Y:S01]  /*1980*/  UMOV UR29, UR6 ;  /* 0x00000006001d7c82 */ /* 0x000fe20008000000 */
[----:B------:R-:W-:Y:S01]  /*1990*/  UMOV UR44, UR13 ;  /* 0x0000000d002c7c82 */ /* 0x000fe20008000000 */
[----:B------:R-:W-:-:S05]  /*19a0*/  UMOV UR26, 0x40 ;  /* 0x00000040001a7882 */ /* 0x000fca0000000000 */
.L_x_31:
[----:B------:R-:W-:Y:S01]  /*19b0*/  ULEA UR33, UR44, UR4, 0x3 ;  /* 0x000000042c217291 */ /* 0x000fe2000f8e18ff */
[----:B------:R-:W-:Y:S01]  /*19c0*/  @P5 MOV R3, 0x18000 ;  /* 0x0001800000035802 */ /* 0x000fe20000000f00 */
[----:B--2-4-:R-:W-:Y:S10]  /*19d0*/  @P0 BRA `(.L_x_26) ;  /* 0x00000000000c0947 */ /* 0x014ff40003800000 */
[----:B------:R-:W-:-:S04]  /*19e0*/  SHF.L.U32 R4, R17, 0x1f, RZ ;  /* 0x0000001f11047819 */ /* 0x000fc800000006ff */
[----:B------:R-:W1:Y:S02]  /*19f0*/  SYNCS.PHASECHK.TRANS64.TRYWAIT P0, [UR33+0x20], R4 ;  /* 0x00002004ff0075a7 */ /* 0x000e640008001121 */
[----:B-1----:R-:W-:Y:S05]  /*1a00*/  @!P0 BRA `(.L_x_27) ;  /* 0x0000007c00708947 */ /* 0x002fea0003800000 */
.L_x_26:
[----:B------:R2:W-:Y:S01]  /*1a10*/  @P5 SYNCS.ARRIVE.TRANS64 RZ, [UR33], R3 ;  /* 0x00000003ffff59a7 */ /* 0x0005e20008000021 */
[----:B------:R-:W-:Y:S02]  /*1a20*/  ULOP3.LUT UR8, UR7, 0x2, URZ, 0xfc, !UPT ;  /* 0x0000000207087892 */ /* 0x000fe4000f8efcff */
[----:B------:R-:W-:Y:S02]  /*1a30*/  UIADD3 UR29, UPT, UPT, UR29, 0x1, URZ ;  /* 0x000000011d1d7890 */ /* 0x000fe4000fffe0ff */
[----:B------:R-:W-:Y:S02]  /*1a40*/  UISETP.NE.AND UP0, UPT, UR8, 0x2, UPT ;  /* 0x000000020800788c */ /* 0x000fe4000bf05270 */
[----:B------:R-:W-:-:S07]  /*1a50*/  UISETP.NE.AND UP2, UPT, UR29, 0x1, UPT ;  /* 0x000000011d00788c */ /* 0x000fce000bf45270 */
[----:B------:R-:W-:Y:S05]  /*1a60*/  BRA.U UP0, `(.L_x_28) ;  /* 0x0000000100047547 */ /* 0x000fea000b800000 */
[----:B------:R-:W-:Y:S05]  /*1a70*/  BPT.TRAP 0x1 ;  /* 0x000000040000795c */ /* 0x000fea0000300000 */
.L_x_28:
[----:B------:R-:W-:Y:S04]  /*1a80*/  BSSY.RECONVERGENT B0, `(.L_x_29) ;  /* 0x0000003000007945 */ /* 0x000fe80003800200 */
[----:B------:R-:W-:Y:S05]  /*1a90*/  @!P4 BRA `(.L_x_30) ;  /* 0x000000000004c947 */ /* 0x000fea0003800000 */
[----:B------:R-:W-:Y:S05]  /*1aa0*/  BPT.TRAP 0x1 ;  /* 0x000000040000795c */ /* 0x000fea0000300000 */
.L_x_30:
[----:B------:R-:W-:Y:S05]  /*1ab0*/  BSYNC.RECONVERGENT B0 ;  /* 0x0000000000007941 */ /* 0x000fea0003800200 */
.L_x_29:
[----:B------:R-:W-:Y:S02]  /*1ac0*/  UIADD3 UR13, UPT, UPT, UR44, 0x1, URZ ;  /* 0x000000012c0d7890 */ /* 0x000fe4000fffe0ff */
[----:B------:R-:W-:Y:S02]  /*1ad0*/  ULEA UR24, UR44, UR4, 0xf ;  /* 0x000000042c187291 */ /* 0x000fe4000f8e78ff */
[----:B------:R-:W-:Y:S02]  /*1ae0*/  UISETP.NE.AND UP0, UPT, UR13, 0x4, UPT ;  /* 0x000000040d00788c */ /* 0x000fe4000bf05270 */
[----:B------:R-:W-:Y:S02]  /*1af0*/  UIADD3 UR42, UP1, UPT, UR30, 0x80, URZ ;  /* 0x000000801e2a7890 */ /* 0x000fe4000ff3e0ff */
[----:B------:R-:W-:Y:S02]  /*1b00*/  USEL UR9, URZ, 0x1, UP0 ;  /* 0x00000001ff097887 */ /* 0x000fe40008000000 */
[----:B------:R-:W-:-:S02]  /*1b10*/  USEL UR13, UR13, URZ, UP0 ;  /* 0x000000ff0d0d7287 */ /* 0x000fc40008000000 */
[----:B------:R-:W-:Y:S02]  /*1b20*/  UIADD3 UR40, UP0, UPT, UR30, 0x180, URZ ;  /* 0x000001801e287890 */ /* 0x000fe4000ff1e0ff */
[----:B------:R-:W-:Y:S01]  /*1b30*/  ULEA UR8, UR13, UR4, 0x3 ;  /* 0x000000040d087291 */ /* 0x000fe2000f8e18ff */
[----:B------:R-:W-:Y:S01]  /*1b40*/  LOP3.LUT R17, R17, UR9, RZ, 0x3c, !PT ;  /* 0x0000000911117c12 */ /* 0x000fe2000f8e3cff */
[----:B------:R-:W-:Y:S02]  /*1b50*/  UIADD3 UR34, UPT, UPT, UR26, -0x40, URZ ;  /* 0xffffffc01a227890 */ /* 0x000fe4000fffe0ff */
[----:B------:R-:W-:Y:S01]  /*1b60*/  ULOP3.LUT UR33, UR33, 0xfefffff8, URZ, 0xc0, !UPT ;  /* 0xfefffff821217892 */ /* 0x000fe2000f8ec0ff */
[----:B-1----:R-:W-:Y:S01]  /*1b70*/  SHF.L.U32 R2, R17, 0x1f, RZ ;  /* 0x0000001f11027819 */ /* 0x002fe200000006ff */
[----:B------:R-:W-:Y:S02]  /*1b80*/  UIADD3.X UR43, UPT, UPT, URZ, UR31, URZ, UP1, !UPT ;  /* 0x0000001fff2b7290 */ /* 0x000fe40008ffe4ff */
[----:B------:R-:W-:Y:S01]  /*1b90*/  UIADD3 UR32, UPT, UPT, UR24, 0x8400, URZ ;  /* 0x0000840018207890 */ /* 0x000fe2000fffe0ff */
[----:B------:R1:W4:Y:S01]  /*1ba0*/  SYNCS.PHASECHK.TRANS64.TRYWAIT P0, [UR8+0x20], R2 ;  /* 0x00002002ff0075a7 */ /* 0x0003220008001108 */
[----:B------:R-:W-:-:S02]  /*1bb0*/  ULEA UR8, UR44, UR4, 0xe ;  /* 0x000000042c087291 */ /* 0x000fc4000f8e70ff */
[----:B------:R-:W-:Y:S02]  /*1bc0*/  UIADD3 UR24, UPT, UPT, UR24, 0xc400, URZ ;  /* 0x0000c40018187890 */ /* 0x000fe4000fffe0ff */
[----:B------:R-:W-:Y:S02]  /*1bd0*/  UIADD3.X UR41, UPT, UPT, URZ, UR31, URZ, UP0, !UPT ;  /* 0x0000001fff297290 */ /* 0x000fe400087fe4ff */
[----:B------:R-:W-:Y:S02]  /*1be0*/  UIADD3 UR16, UPT, UPT, UR8, 0x28400, URZ ;  /* 0x0002840008107890 */ /* 0x000fe4000fffe0ff */
[----:B------:R-:W-:Y:S01]  /*1bf0*/  UIADD3 UR8, UPT, UPT, UR8, 0x2a400, URZ ;  /* 0x0002a40008087890 */ /* 0x000fe2000fffe0ff */
[----:B------:R-:W-:Y:S01]  /*1c00*/  UMOV UR38, 0x0 ;  /* 0x0000000000267882 */ /* 0x000fe20000000000 */
[----:B------:R-:W-:Y:S01]  /*1c10*/  UMOV UR39, 0x10000000 ;  /* 0x1000000000277882 */ /* 0x000fe20000000000 */
[----:B------:R-:W-:Y:S01]  /*1c20*/  UMOV UR27, UR35 ;  /* 0x00000023001b7c82 */ /* 0x000fe20008000000 */
[----:B------:R-:W-:Y:S01]  /*1c30*/  UMOV UR28, UR36 ;  /* 0x00000024001c7c82 */ /* 0x000fe20008000000 */
[----:B------:R-:W-:Y:S01]  /*1c40*/  UMOV UR25, UR33 ;  /* 0x0000002100197c82 */ /* 0x000fe20008000000 */
[----:B------:R-:W-:Y:S01]  /*1c50*/  UMOV UR20, UR36 ;  /* 0x0000002400147c82 */ /* 0x000fe20008000000 */
[----:B------:R-:W-:Y:S01]  /*1c60*/  UMOV UR17, UR33 ;  /* 0x0000002100117c82 */ /* 0x000fe20008000000 */
[----:B------:R-:W-:Y:S01]  /*1c70*/  UMOV UR18, UR34 ;  /* 0x0000002200127c82 */ /* 0x000fe20008000000 */
[----:B------:R-:W-:Y:S01]  /*1c80*/  UTMALDG.3D.2CTA [UR32], [UR42], desc[UR38] ;  /* 0x000026202a0075b4 */ /* 0x000fe20008211000 */
[----:B------:R-:W-:Y:S01]  /*1c90*/  UMOV UR10, UR26 ;  /* 0x0000001a000a7c82 */ /* 0x000fe20008000000 */
[----:B------:R-:W-:Y:S01]  /*1ca0*/  UMOV UR11, UR19 ;  /* 0x00000013000b7c82 */ /* 0x000fe20008000000 */
[----:B------:R-:W-:Y:S01]  /*1cb0*/  UMOV UR12, UR36 ;  /* 0x00000024000c7c82 */ /* 0x000fe20008000000 */
[----:B------:R-:W-:Y:S01]  /*1cc0*/  UMOV UR9, UR33 ;  /* 0x0000002100097c82 */ /* 0x000fe20008000000 */
[----:B------:R-:W-:Y:S01]  /*1cd0*/  UMOV UR23, UR5 ;  /* 0x0000000500177c82 */ /* 0x000fe20008000000 */
[----:B------:R-:W-:Y:S01]  /*1ce0*/  UMOV UR44, UR13 ;  /* 0x0000000d002c7c82 */ /* 0x000fe20008000000 */
[----:B------:R2:W-:Y:S01]  /*1cf0*/  UTMALDG.3D.2CTA [UR24], [UR42], desc[UR38] ;  /* 0x000026182a0075b4 */ /* 0x0005e20008211000 */
[----:B------:R1:W-:Y:S01]  /*1d00*/  UTMALDG.3D.2CTA [UR16], [UR40], desc[UR38] ;  /* 0x00002610280075b4 */ /* 0x0003e20008211000 */
[----:B------:R1:W-:Y:S01]  /*1d10*/  UTMALDG.3D.2CTA [UR8], [UR40], desc[UR38] ;  /* 0x00002608280075b4 */ /* 0x0003e20008211000 */
[----:B--2---:R-:W-:Y:S01]  /*1d20*/  UIADD3 UR26, UPT, UPT, UR26, 0x80, URZ ;  /* 0x000000801a1a7890 */ /* 0x004fe2000fffe0ff */
[----:B-1----:R-:W-:Y:S11]  /*1d30*/  BRA.U UP2, `(.L_x_31) ;  /* 0xfffffffd021c7547 */ /* 0x002ff6000b83ffff */
.L_x_25:
[----:B------:R-:W-:Y:S01]  /*1d40*/  ULEA UR8, UR13, UR4, 0x3 ;  /* 0x000000040d087291 */ /* 0x000fe2000f8e18ff */
[----:B------:R-:W-:Y:S01]  /*1d50*/  SHF.L.U32 R2, R17, 0x1f, RZ ;  /* 0x0000001f11027819 */ /* 0x000fe200000006ff */
[----:B------:R-:W-:Y:S01]  /*1d60*/  @!P1 SYNCS.ARRIVE.TRANS64.A1T0 RZ, [UR4+0x88], RZ ;  /* 0x000088ffffff99a7 */ /* 0x000fe20008100004 */
[----:B------:R-:W-:-:S06]  /*1d70*/  UISETP.GT.AND UP0, UPT, UR22, UR21, UPT ;  /* 0x000000151600728c */ /* 0x000fcc000bf04270 */
[----:B--2-4-:R1:W2:Y:S03]  /*1d80*/  SYNCS.PHASECHK.TRANS64.TRYWAIT P0, [UR8+0x20], R2 ;  /* 0x00002002ff0075a7 */ /* 0x0142a60008001108 */
[----:B------:R-:W-:Y:S05]  /*1d90*/  BRA.U !UP0, `(.L_x_32) ;  /* 0x0000000108e87547 */ /* 0x000fea000b800000 */
[----:B------:R-:W-:Y:S01]  /*1da0*/  UIADD3 UR29, UPT, UPT, UR14, UR23, URZ ;  /* 0x000000170e1d7290 */ /* 0x000fe2000fffe0ff */
[----:B------:R-:W-:-:S11]  /*1db0*/  UMOV UR44, UR13 ;  /* 0x0000000d002c7c82 */ /* 0x000fd60008000000 */
.L_x_38:
[----:B------:R-:W-:Y:S01]  /*1dc0*/  ULEA UR33, UR44, UR4, 0x3 ;  /* 0x000000042c217291 */ /* 0x000fe2000f8e18ff */
[----:B--2---:R-:W-:Y:S01]  /*1dd0*/  @P5 MOV R3, 0x18000 ;  /* 0x0001800000035802 */ /* 0x004fe20000000f00 */
[----:B-12---:R-:W-:Y:S10]  /*1de0*/  @P0 BRA `(.L_x_33) ;  /* 0x00000000000c0947 */ /* 0x006ff40003800000 */
[----:B------:R-:W-:-:S04]  /*1df0*/  SHF.L.U32 R4, R17, 0x1f, RZ ;  /* 0x0000001f11047819 */ /* 0x000fc800000006ff */
[----:B------:R-:W2:Y:S02]  /*1e00*/  SYNCS.PHASECHK.TRANS64.TRYWAIT P0, [UR33+0x20], R4 ;  /* 0x00002004ff0075a7 */ /* 0x000ea40008001121 */
[----:B--2---:R-:W-:Y:S05]  /*1e10*/  @!P0 BRA `(.L_x_34) ;  /* 0x0000007800848947 */ /* 0x004fea0003800000 */
.L_x_33:
[----:B------:R2:W-:Y:S01]  /*1e20*/  @P5 SYNCS.ARRIVE.TRANS64 RZ, [UR33], R3 ;  /* 0x00000003ffff59a7 */ /* 0x0005e20008000021 */
[----:B------:R-:W-:-:S04]  /*1e30*/  ULOP3.LUT UR8, UR7, 0x2, URZ, 0xfc, !UPT ;  /* 0x0000000207087892 */ /* 0x000fc8000f8efcff */
[----:B------:R-:W-:-:S09]  /*1e40*/  UISETP.NE.AND UP0, UPT, UR8, 0x2, UPT ;  /* 0x000000020800788c */ /* 0x000fd2000bf05270 */
[----:B------:R-:W-:Y:S05]  /*1e50*/  BRA.U UP0, `(.L_x_35) ;  /* 0x0000000100047547 */ /* 0x000fea000b800000 */
[----:B------:R-:W-:Y:S05]  /*1e60*/  BPT.TRAP 0x1 ;  /* 0x000000040000795c */ /* 0x000fea0000300000 */
.L_x_35:
[----:B------:R-:W-:Y:S04]  /*1e70*/  BSSY.RECONVERGENT B0, `(.L_x_36) ;  /* 0x0000003000007945 */ /* 0x000fe80003800200 */
[----:B------:R-:W-:Y:S05]  /*1e80*/  @!P4 BRA `(.L_x_37) ;  /* 0x000000000004c947 */ /* 0x000fea0003800000 */
[----:B------:R-:W-:Y:S05]  /*1e90*/  BPT.TRAP 0x1 ;  /* 0x000000040000795c */ /* 0x000fea0000300000 */
.L_x_37:
[----:B------:R-:W-:Y:S05]  /*1ea0*/  BSYNC.RECONVERGENT B0 ;  /* 0x0000000000007941 */ /* 0x000fea0003800200 */
.L_x_36:
[----:B------:R-:W-:Y:S02]  /*1eb0*/  UIADD3 UR13, UPT, UPT, UR44, 0x1, URZ ;  /* 0x000000012c0d7890 */ /* 0x000fe4000fffe0ff */
[----:B------:R-:W-:Y:S02]  /*1ec0*/  ULEA UR24, UR44, UR4, 0xf ;  /* 0x000000042c187291 */ /* 0x000fe4000f8e78ff */
[----:B------:R-:W-:Y:S02]  /*1ed0*/  UISETP.NE.AND UP0, UPT, UR13, 0x4, UPT ;  /* 0x000000040d00788c */ /* 0x000fe4000bf05270 */
[----:B------:R-:W-:Y:S02]  /*1ee0*/  UIADD3 UR42, UP1, UPT, UR30, 0x80, URZ ;  /* 0x000000801e2a7890 */ /* 0x000fe4000ff3e0ff */
[----:B------:R-:W-:Y:S02]  /*1ef0*/  USEL UR9, URZ, 0x1, UP0 ;  /* 0x00000001ff097887 */ /* 0x000fe40008000000 */
[----:B------:R-:W-:-:S02]  /*1f00*/  USEL UR13, UR13, URZ, UP0 ;  /* 0x000000ff0d0d7287 */ /* 0x000fc40008000000 */
[----:B------:R-:W-:Y:S02]  /*1f10*/  USHF.L.U32 UR34, UR23, 0x7, URZ ;  /* 0x0000000717227899 */ /* 0x000fe400080006ff */
[----:B------:R-:W-:Y:S01]  /*1f20*/  ULEA UR8, UR13, UR4, 0x3 ;  /* 0x000000040d087291 */ /* 0x000fe2000f8e18ff */
[----:B------:R-:W-:Y:S01]  /*1f30*/  LOP3.LUT R17, R17, UR9, RZ, 0x3c, !PT ;  /* 0x0000000911117c12 */ /* 0x000fe2000f8e3cff */
[----:B------:R-:W-:Y:S02]  /*1f40*/  UIADD3 UR40, UP0, UPT, UR30, 0x180, URZ ;  /* 0x000001801e287890 */ /* 0x000fe4000ff1e0ff */
[----:B------:R-:W-:Y:S01]  /*1f50*/  ULOP3.LUT UR33, UR33, 0xfefffff8, URZ, 0xc0, !UPT ;  /* 0xfefffff821217892 */ /* 0x000fe2000f8ec0ff */
[----:B-1----:R-:W-:Y:S01]  /*1f60*/  SHF.L.U32 R2, R17, 0x1f, RZ ;  /* 0x0000001f11027819 */ /* 0x002fe200000006ff */
[----:B------:R-:W-:Y:S02]  /*1f70*/  UIADD3.X UR43, UPT, UPT, URZ, UR31, URZ, UP1, !UPT ;  /* 0x0000001fff2b7290 */ /* 0x000fe40008ffe4ff */
[----:B------:R-:W-:Y:S01]  /*1f80*/  UIADD3 UR32, UPT, UPT, UR24, 0x8400, URZ ;  /* 0x0000840018207890 */ /* 0x000fe2000fffe0ff */
[----:B------:R4:W1:Y:S01]  /*1f90*/  SYNCS.PHASECHK.TRANS64.TRYWAIT P0, [UR8+0x20], R2 ;  /* 0x00002002ff0075a7 */ /* 0x0008620008001108 */
[----:B------:R-:W-:-:S02]  /*1fa0*/  ULEA UR8, UR44, UR4, 0xe ;  /* 0x000000042c087291 */ /* 0x000fc4000f8e70ff */
[----:B------:R-:W-:Y:S02]  /*1fb0*/  UIADD3 UR26, UPT, UPT, UR34, 0x40, URZ ;  /* 0x00000040221a7890 */ /* 0x000fe4000fffe0ff */
        /* <DEDUP_REMOVED lines=12> */
[----:B------:R4:W-:Y:S01]  /*2080*/  UTMALDG.3D.2CTA [UR32], [UR42], desc[UR38] ;  /* 0x000026202a0075b4 */ /* 0x0009e20008211000 */
[----:B------:R-:W-:Y:S01]  /*2090*/  UMOV UR11, UR19 ;  /* 0x00000013000b7c82 */ /* 0x000fe20008000000 */
[----:B------:R-:W-:Y:S01]  /*20a0*/  UMOV UR12, UR36 ;  /* 0x00000024000c7c82 */ /* 0x000fe20008000000 */
[----:B------:R-:W-:Y:S01]  /*20b0*/  UMOV UR9, UR33 ;  /* 0x0000002100097c82 */ /* 0x000fe20008000000 */
[----:B------:R-:W-:Y:S01]  /*20c0*/  UMOV UR10, UR26 ;  /* 0x0000001a000a7c82 */ /* 0x000fe20008000000 */
[----:B------:R-:W-:Y:S01]  /*20d0*/  UIADD3 UR23, UPT, UPT, UR23, 0x1, URZ ;  /* 0x0000000117177890 */ /* 0x000fe2000fffe0ff */
[----:B------:R-:W-:Y:S01]  /*20e0*/  UMOV UR44, UR13 ;  /* 0x0000000d002c7c82 */ /* 0x000fe20008000000 */
[----:B------:R4:W-:Y:S02]  /*20f0*/  UTMALDG.3D.2CTA [UR24], [UR42], desc[UR38] ;  /* 0x000026182a0075b4 */ /* 0x0009e40008211000 */
[----:B------:R-:W-:Y:S01]  /*2100*/  UISETP.NE.AND UP0, UPT, UR23, UR29, UPT ;  /* 0x0000001d1700728c */ /* 0x000fe2000bf05270 */
[----:B------:R4:W-:Y:S01]  /*2110*/  UTMALDG.3D.2CTA [UR16], [UR40], desc[UR38] ;  /* 0x00002610280075b4 */ /* 0x0009e20008211000 */
[----:B------:R4:W-:Y:S07]  /*2120*/  UTMALDG.3D.2CTA [UR8], [UR40], desc[UR38] ;  /* 0x00002608280075b4 */ /* 0x0009ee0008211000 */
[----:B----4-:R-:W-:Y:S05]  /*2130*/  BRA.U UP0, `(.L_x_38) ;  /* 0xfffffffd00207547 */ /* 0x010fea000b83ffff */
.L_x_32:
[C---:B-1----:R-:W-:Y:S01]  /*2140*/  LEA R2, R16.reuse, UR4, 0x3 ;  /* 0x0000000410027c11 */ /* 0x042fe2000f8e18ff */
[----:B------:R-:W-:Y:S01]  /*2150*/  NOP ;  /* 0x0000000000007918 */ /* 0x000fe20000000000 */
[----:B--2---:R-:W-:Y:S02]  /*2160*/  SHF.L.U32 R3, R13, 0x1f, RZ ;  /* 0x0000001f0d037819 */ /* 0x004fe400000006ff */
[----:B------:R-:W-:Y:S02]  /*2170*/  LEA R4, R16, UR4, 0x4 ;  /* 0x0000000410047c11 */ /* 0x000fe4000f8e20ff */
[----:B------:R-:W1:Y:S02]  /*2180*/  SYNCS.PHASECHK.TRANS64.TRYWAIT P0, [R2+URZ+0x90], R3 ;  /* 0x00009003020075a7 */ /* 0x000e6400080011ff */
[----:B-1----:R-:W-:Y:S05]  /*2190*/  @!P0 BRA `(.L_x_39) ;  /* 0x0000007400bc8947 */ /* 0x002fea0003800000 */
.L_x_152:
[----:B------:R-:W2:Y:S01]  /*21a0*/  LDS.128 R4, [R4+0x120] ;  /* 0x0001200004047984 */ /* 0x000ea20000000c00 */
[----:B------:R-:W-:Y:S01]  /*21b0*/  ISETP.GE.AND P0, PT, R40, 0x1, PT ;  /* 0x000000012800780c */ /* 0x000fe20003f06270 */
[----:B-1----:R-:W-:Y:S01]  /*21c0*/  VIADD R2, R2, 0xa0 ;  /* 0x000000a002027836 */ /* 0x002fe20000000000 */
[----:B------:R-:W-:Y:S01]  /*21d0*/  @!PT LDS RZ, [RZ] ;  /* 0x00000000fffff984 */ /* 0x000fe20000000800 */
[----:B------:R-:W-:Y:S01]  /*21e0*/  @!PT LDS RZ, [RZ] ;  /* 0x00000000fffff984 */ /* 0x000fe20000000800 */
[----:B------:R-:W-:Y:S01]  /*21f0*/  @!PT LDS RZ, [RZ] ;  /* 0x00000000fffff984 */ /* 0x000fe20000000800 */
[----:B------:R-:W-:Y:S01]  /*2200*/  @!PT LDS RZ, [RZ] ;  /* 0x00000000fffff984 */ /* 0x000fe20000000800 */
[----:B------:R1:W-:Y:S06]  /*2210*/  MEMBAR.ALL.CTA ;  /* 0x0000000000007992 */ /* 0x0003ec0000008000 */
[----:B-1----:R-:W1:Y:S01]  /*2220*/  FENCE.VIEW.ASYNC.S ;  /* 0x00000000000073c6 */ /* 0x002e620000000000 */
[----:B------:R-:W-:-:S04]  /*2230*/  PRMT R2, RZ, 0x654, R2 ;  /* 0x00000654ff027816 */ /* 0x000fc80000000002 */
[----:B-1----:R1:W-:Y:S01]  /*2240*/  SYNCS.ARRIVE.TRANS64.RED.A1T0 RZ, [R2+URZ], RZ ;  /* 0x000000ff02ff79a7 */ /* 0x0023e200081004ff */
[----:B--2---:R-:W-:-:S13]  /*2250*/  LOP3.LUT P2, RZ, R6, 0x1, RZ, 0xc0, !PT ;  /* 0x0000000106ff7812 */ /* 0x004fda000784c0ff */
[----:B------:R-:W-:Y:S01]  /*2260*/  @P2 SHF.R.U32.HI R3, RZ, 0x10, R5 ;  /* 0x00000010ff032819 */ /* 0x000fe20000011605 */
[----:B------:R-:W-:Y:S01]  /*2270*/  VOTEU.ANY UP0, P2 ;  /* 0x0000000000ff7886 */ /* 0x000fe20001000100 */
[----:B------:R-:W-:Y:S02]  /*2280*/  @P2 MOV R10, R4 ;  /* 0x00000004000a2202 */ /* 0x000fe40000000f00 */
[----:B------:R-:W-:Y:S02]  /*2290*/  @P2 R2UR.BROADCAST UR8, R3 ;  /* 0x00000000030822ca */ /* 0x000fe400008e0000 */
[----:B------:R-:W-:-:S11]  /*22a0*/  @P2 LOP3.LUT R9, R5, 0xffff, RZ, 0xc0, !PT ;  /* 0x0000ffff05092812 */ /* 0x000fd600078ec0ff */
[----:B------:R-:W-:Y:S01]  /*22b0*/  @UP0 UMOV UR36, UR8 ;  /* 0x0000000800240c82 */ /* 0x000fe20008000000 */
[----:B-1----:R-:W-:Y:S05]  /*22c0*/  @!P0 BRA `(.L_x_40) ;  /* 0x0000000000b88947 */ /* 0x002fea0003800000 */
[----:B------:R-:W3:Y:S01]  /*22d0*/  LDC.64 R4, c[0x0][0xb18] ;  /* 0x0002c600ff047b82 */ /* 0x000ee20000000a00 */
[----:B------:R-:W-:-:S07]  /*22e0*/  ISETP.NE.AND P3, PT, R40, 0x1, PT ;  /* 0x000000012800780c */ /* 0x000fce0003f65270 */
[----:B------:R-:W1:Y:S08]  /*22f0*/  LDC.64 R6, c[0x0][0xb10] ;  /* 0x0002c400ff067b82 */ /* 0x000e700000000a00 */
[----:B------:R-:W2:Y:S08]  /*2300*/  LDC R14, c[0x0][0xb20] ;  /* 0x0002c800ff0e7b82 */ /* 0x000eb00000000800 */
[----:B------:R-:W4:Y:S01]  /*2310*/  LDC R15, c[0x0][0xb0c] ;  /* 0x0002c300ff0f7b82 */ /* 0x000f220000000800 */
[----:B---3--:R-:W-:Y:S01]  /*2320*/  IMAD.HI.U32 R21, R0, R5, RZ ;  /* 0x0000000500157227 */ /* 0x008fe200078e00ff */
[----:B------:R-:W-:-:S03]  /*2330*/  ISETP.NE.AND P0, PT, R4, 0x1, PT ;  /* 0x000000010400780c */ /* 0x000fc60003f05270 */
[----:B------:R-:W-:-:S03]  /*2340*/  IMAD.HI.U32 R5, R9, R5, RZ ;  /* 0x0000000509057227 */ /* 0x000fc600078e00ff */
[----:B------:R-:W3:Y:S01]  /*2350*/  LDC.64 R2, c[0x0][0xb28] ;  /* 0x0002ca00ff027b82 */ /* 0x000ee20000000a00 */
[----:B-1----:R-:W-:-:S04]  /*2360*/  IMAD.HI.U32 R22, R8, R6, RZ ;  /* 0x0000000608167227 */ /* 0x002fc800078e00ff */
[----:B------:R-:W-:Y:S01]  /*2370*/  IMAD.HI.U32 R23, R10, R6, RZ ;  /* 0x000000060a177227 */ /* 0x000fe200078e00ff */
[----:B------:R-:W-:Y:S02]  /*2380*/  SHF.R.U32.HI R22, RZ, R7, R22 ;  /* 0x00000007ff167219 */ /* 0x000fe40000011616 */
[-C--:B--2---:R-:W-:Y:S02]  /*2390*/  SHF.R.U32.HI R21, RZ, R14.reuse, R21 ;  /* 0x0000000eff157219 */ /* 0x084fe40000011615 */
[----:B------:R-:W-:Y:S02]  /*23a0*/  SHF.R.U32.HI R5, RZ, R14, R5 ;  /* 0x0000000eff057219 */ /* 0x000fe40000011605 */
[----:B------:R-:W-:Y:S02]  /*23b0*/  SEL R21, R0, R21, !P0 ;  /* 0x0000001500157207 */ /* 0x000fe40004000000 */
[----:B------:R-:W-:Y:S02]  /*23c0*/  SHF.R.U32.HI R23, RZ, R7, R23 ;  /* 0x00000007ff177219 */ /* 0x000fe40000011617 */
[----:B----4-:R-:W-:-:S02]  /*23d0*/  ISETP.NE.AND P1, PT, R15, 0x1, PT ;  /* 0x000000010f00780c */ /* 0x010fc40003f25270 */
[----:B------:R-:W-:Y:S02]  /*23e0*/  SEL R5, R9, R5, !P0 ;  /* 0x0000000509057207 */ /* 0x000fe40004000000 */
[----:B------:R-:W-:Y:S02]  /*23f0*/  SEL R22, R8, R22, !P1 ;  /* 0x0000001608167207 */ /* 0x000fe40004800000 */
[----:B------:R-:W-:Y:S01]  /*2400*/  SEL R23, R10, R23, !P1 ;  /* 0x000000170a177207 */ /* 0x000fe20004800000 */
[----:B---3--:R-:W-:-:S04]  /*2410*/  IMAD.HI.U32 R20, R21, R2, RZ ;  /* 0x0000000215147227 */ /* 0x008fc800078e00ff */
        /* <DEDUP_REMOVED lines=10> */
[----:B------:R-:W-:-:S04]  /*24c0*/  @!P0 IMAD.HI.U32 R7, R23, R2, RZ ;  /* 0x0000000217078227 */ /* 0x000fc800078e00ff */
[----:B------:R-:W-:Y:S01]  /*24d0*/  IMAD.MOV R2, RZ, RZ, -R6 ;  /* 0x000000ffff027224 */ /* 0x000fe200078e0a06 */
[----:B------:R-:W-:Y:S02]  /*24e0*/  @!P0 SHF.R.U32.HI R3, RZ, R3, R7 ;  /* 0x00000003ff038219 */ /* 0x000fe40000011607 */
[----:B------:R-:W-:Y:S01]  /*24f0*/  IADD3 R7, PT, PT, -R5, RZ, RZ ;  /* 0x000000ff05077210 */ /* 0x000fe20007ffe1ff */
[----:B------:R-:W-:Y:S01]  /*2500*/  IMAD R2, R40, R2, R5 ;  /* 0x0000000228027224 */ /* 0x000fe200078e0205 */
        /* <DEDUP_REMOVED lines=10> */
.L_x_40:
[----:B------:R-:W1:Y:S02]  /*25b0*/  LDCU UR8, c[0x0][0xb30] ;  /* 0x00016600ff0877ac */ /* 0x000e640008000800 */
[----:B-1----:R-:W-:-:S09]  /*25c0*/  UISETP.NE.AND UP0, UPT, UR8, 0x1, UPT ;  /* 0x000000010800788c */ /* 0x002fd2000bf05270 */
[----:B------:R-:W-:Y:S05]  /*25d0*/  BRA.U UP0, `(.L_x_41) ;  /* 0x0000000100407547 */ /* 0x000fea000b800000 */
[----:B------:R-:W1:Y:S08]  /*25e0*/  LDC.64 R4, c[0x0][0xb10] ;  /* 0x0002c400ff047b82 */ /* 0x000e700000000a00 */
[----:B------:R-:W2:Y:S08]  /*25f0*/  LDC.64 R2, c[0x0][0xb18] ;  /* 0x0002c600ff027b82 */ /* 0x000eb00000000a00 */
[----:B------:R-:W4:Y:S08]  /*2600*/  LDC R6, c[0x0][0xb20] ;  /* 0x0002c800ff067b82 */ /* 0x000f300000000800 */
[----:B------:R-:W3:Y:S01]  /*2610*/  LDC R7, c[0x0][0xb0c] ;  /* 0x0002c300ff077b82 */ /* 0x000ee20000000800 */
[----:B-1----:R-:W-:-:S05]  /*2620*/  IMAD.HI.U32 R4, R10, R4, RZ ;  /* 0x000000040a047227 */ /* 0x002fca00078e00ff */
[----:B------:R-:W-:Y:S01]  /*2630*/  SHF.R.U32.HI R4, RZ, R5, R4 ;  /* 0x00000005ff047219 */ /* 0x000fe20000011604 */
[----:B--2---:R-:W-:Y:S01]  /*2640*/  IMAD.HI.U32 R3, R9, R3, RZ ;  /* 0x0000000309037227 */ /* 0x004fe200078e00ff */
[----:B------:R-:W-:-:S04]  /*2650*/  ISETP.NE.AND P0, PT, R2, 0x1, PT ;  /* 0x000000010200780c */ /* 0x000fc80003f05270 */
[----:B----4-:R-:W-:-:S04]  /*2660*/  SHF.R.U32.HI R3, RZ, R6, R3 ;  /* 0x00000006ff037219 */ /* 0x010fc80000011603 */
[----:B------:R-:W-:Y:S02]  /*2670*/  SEL R3, R9, R3, !P0 ;  /* 0x0000000309037207 */ /* 0x000fe40004000000 */
[----:B---3--:R-:W-:-:S04]  /*2680*/  ISETP.NE.AND P1, PT, R7, 0x1, PT ;  /* 0x000000010700780c */ /* 0x008fc80003f25270 */
[----:B------:R-:W-:-:S05]  /*2690*/  SEL R4, R10, R4, !P1 ;  /* 0x000000040a047207 */ /* 0x000fca0004800000 */
[----:B------:R-:W-:Y:S02]  /*26a0*/  IMAD.IADD R5, R3, 0x1, -R4 ;  /* 0x0000000103057824 */ /* 0x000fe400078e0a04 */
[----:B------:R-:W-:Y:S02]  /*26b0*/  IMAD.IADD R3, R4, 0x1, -R3 ;  /* 0x0000000104037824 */ /* 0x000fe400078e0a03 */
[----:B------:R-:W-:Y:S02]  /*26c0*/  IMAD R10, R5, R7, R10 ;  /* 0x00000007050a7224 */ /* 0x000fe400078e020a */
[----:B------:R-:W-:-:S07]  /*26d0*/  IMAD R9, R3, R2, R9 ;  /* 0x0000000203097224 */ /* 0x000fce00078e0209 */
.L_x_41:
[----:B------:R-:W-:Y:S01]  /*26e0*/  VIADD R16, R16, 0x1 ;  /* 0x0000000110107836 */ /* 0x000fe20000000000 */
[----:B------:R-:W-:Y:S01]  /*26f0*/  PLOP3.LUT P1, PT, PT, PT, PT, 0x80, 0x8 ;  /* 0x000000000008781c */ /* 0x000fe20003f2f070 */
[----:B------:R-:W-:Y:S02]  /*2700*/  IMAD.IADD R14, R10, 0x1, R91 ;  /* 0x000000010a0e7824 */ /* 0x000fe400078e025b */
[----:B------:R-:W-:Y:S01]  /*2710*/  IMAD.IADD R15, R9, 0x1, R90 ;  /* 0x00000001090f7824 */ /* 0x000fe200078e025a */
[----:B------:R-:W-:-:S04]  /*2720*/  ISETP.NE.AND P0, PT, R16, 0x2, PT ;  /* 0x000000021000780c */ /* 0x000fc80003f05270 */
[----:B------:R-:W-:Y:S02]  /*2730*/  SEL R2, RZ, 0x1, P0 ;  /* 0x00000001ff027807 */ /* 0x000fe40000000000 */
[----:B------:R-:W-:Y:S02]  /*2740*/  SEL R16, R16, RZ, P0 ;  /* 0x000000ff10107207 */ /* 0x000fe40000000000 */
[----:B------:R-:W-:Y:S01]  /*2750*/  LOP3.LUT R13, R13, R2, RZ, 0x3c, !PT ;  /* 0x000000020d0d7212 */ /* 0x000fe200078e3cff */
[----:B------:R-:W-:Y:S06]  /*2760*/  @P2 BRA `(.L_x_42) ;  /* 0xfffffff000002947 */ /* 0x000fec000383ffff */
[----:B------:R-:W-:Y:S01]  /*2770*/  UIADD3 UR4, UPT, UPT, UR4, 0x20, URZ ;  /* 0x0000002004047890 */ /* 0x000fe2000fffe0ff */
[----:B------:R-:W-:-:S03]  /*2780*/  SHF.L.U32 R2, R17, 0x1f, RZ ;  /* 0x0000001f11027819 */ /* 0x000fc600000006ff */
[----:B------:R-:W-:-:S09]  /*2790*/  ULEA UR5, UR13, UR4, 0x3 ;  /* 0x000000040d057291 */ /* 0x000fd2000f8e18ff */
[----:B------:R-:W1:Y:S02]  /*27a0*/  SYNCS.PHASECHK.TRANS64.TRYWAIT P0, [UR5], R2 ;  /* 0x00000002ff0075a7 */ /* 0x000e640008001105 */
[----:B-1----:R-:W-:Y:S05]  /*27b0*/  @!P0 BRA `(.L_x_43) ;  /* 0x0000007000488947 */ /* 0x002fea0003800000 */
.L_x_154:
[----:B------:R-:W-:-:S04]  /*27c0*/  UIADD3 UR6, UPT, UPT, UR13, 0x1, URZ ;  /* 0x000000010d067890 */ /* 0x000fc8000fffe0ff */
[----:B------:R-:W-:-:S04]  /*27d0*/  UISETP.NE.AND UP0, UPT, UR6, 0x4, UPT ;  /* 0x000000040600788c */ /* 0x000fc8000bf05270 */
[----:B------:R-:W-:Y:S02]  /*27e0*/  USEL UR7, URZ, 0x1, UP0 ;  /* 0x00000001ff077887 */ /* 0x000fe40008000000 */
[----:B------:R-:W-:-:S04]  /*27f0*/  USEL UR6, UR6, URZ, UP0 ;  /* 0x000000ff06067287 */ /* 0x000fc80008000000 */
[----:B------:R-:W-:Y:S01]  /*2800*/  ULEA UR5, UR6, UR4, 0x3 ;  /* 0x0000000406057291 */ /* 0x000fe2000f8e18ff */
[----:B-1----:R-:W-:-:S04]  /*2810*/  LOP3.LUT R2, R17, UR7, RZ, 0x3c, !PT ;  /* 0x0000000711027c12 */ /* 0x002fc8000f8e3cff */
[----:B------:R-:W-:-:S04]  /*2820*/  SHF.L.U32 R3, R2, 0x1f, RZ ;  /* 0x0000001f02037819 */ /* 0x000fc800000006ff */
[----:B------:R-:W1:Y:S02]  /*2830*/  SYNCS.PHASECHK.TRANS64.TRYWAIT P0, [UR5], R3 ;  /* 0x00000003ff0075a7 */ /* 0x000e640008001105 */
[----:B-1----:R-:W-:Y:S05]  /*2840*/  @!P0 BRA `(.L_x_44) ;  /* 0x00000070003c8947 */ /* 0x002fea0003800000 */
.L_x_156:
[----:B------:R-:W-:-:S04]  /*2850*/  UIADD3 UR6, UPT, UPT, UR6, 0x1, URZ ;  /* 0x0000000106067890 */ /* 0x000fc8000fffe0ff */
[----:B------:R-:W-:-:S04]  /*2860*/  UISETP.NE.AND UP0, UPT, UR6, 0x4, UPT ;  /* 0x000000040600788c */ /* 0x000fc8000bf05270 */
[----:B------:R-:W-:Y:S02]  /*2870*/  USEL UR7, URZ, 0x1, UP0 ;  /* 0x00000001ff077887 */ /* 0x000fe40008000000 */
[----:B------:R-:W-:-:S04]  /*2880*/  USEL UR6, UR6, URZ, UP0 ;  /* 0x000000ff06067287 */ /* 0x000fc80008000000 */
[----:B------:R-:W-:Y:S01]  /*2890*/  ULEA UR5, UR6, UR4, 0x3 ;  /* 0x0000000406057291 */ /* 0x000fe2000f8e18ff */
[----:B------:R-:W-:-:S04]  /*28a0*/  LOP3.LUT R2, R2, UR7, RZ, 0x3c, !PT ;  /* 0x0000000702027c12 */ /* 0x000fc8000f8e3cff */
[----:B-1----:R-:W-:-:S04]  /*28b0*/  SHF.L.U32 R3, R2, 0x1f, RZ ;  /* 0x0000001f02037819 */ /* 0x002fc800000006ff */
[----:B------:R-:W1:Y:S02]  /*28c0*/  SYNCS.PHASECHK.TRANS64.TRYWAIT P0, [UR5], R3 ;  /* 0x00000003ff0075a7 */ /* 0x000e640008001105 */
[----:B-1----:R-:W-:Y:S05]  /*28d0*/  @!P0 BRA `(.L_x_45) ;  /* 0x0000007000308947 */ /* 0x002fea0003800000 */
.L_x_158:
[----:B------:R-:W-:-:S04]  /*28e0*/  UIADD3 UR6, UPT, UPT, UR6, 0x1, URZ ;  /* 0x0000000106067890 */ /* 0x000fc8000fffe0ff */
[----:B------:R-:W-:-:S04]  /*28f0*/  UISETP.NE.AND UP0, UPT, UR6, 0x4, UPT ;  /* 0x000000040600788c */ /* 0x000fc8000bf05270 */
[----:B------:R-:W-:Y:S02]  /*2900*/  USEL UR5, URZ, 0x1, UP0 ;  /* 0x00000001ff057887 */ /* 0x000fe40008000000 */
[----:B------:R-:W-:-:S04]  /*2910*/  USEL UR6, UR6, URZ, UP0 ;  /* 0x000000ff06067287 */ /* 0x000fc80008000000 */
[----:B------:R-:W-:Y:S01]  /*2920*/  ULEA UR6, UR6, UR4, 0x3 ;  /* 0x0000000406067291 */ /* 0x000fe2000f8e18ff */
[----:B------:R-:W-:-:S04]  /*2930*/  LOP3.LUT R2, R2, UR5, RZ, 0x3c, !PT ;  /* 0x0000000502027c12 */ /* 0x000fc8000f8e3cff */
[----:B------:R-:W-:Y:S01]  /*2940*/  SHF.L.U32 R2, R2, 0x1f, RZ ;  /* 0x0000001f02027819 */ /* 0x000fe200000006ff */
[----:B-1-3--:R-:W-:-:S07]  /*2950*/  IMAD.U32 R0, RZ, RZ, UR6 ;  /* 0x00000006ff007e24 */ /* 0x00afce000f8e00ff */
.L_x_46:
[----:B-1----:R1:W2:Y:S02]  /*2960*/  SYNCS.PHASECHK.TRANS64.TRYWAIT P0, [R0+URZ], R2 ;  /* 0x00000002000075a7 */ /* 0x0022a400080011ff */
[----:B--2---:R-:W-:Y:S05]  /*2970*/  @!P0 NANOSLEEP.SYNCS 0x989680 ;  /* 0x009896800000895d */ /* 0x004fea0003900000 */
[----:B------:R-:W2:Y:S02]  /*2980*/  @!P0 SYNCS.PHASECHK.TRANS64 P0, [R0+URZ], R2 ;  /* 0x00000002000085a7 */ /* 0x000ea400080010ff */
[----:B--2---:R-:W-:Y:S05]  /*2990*/  @P0 EXIT ;  /* 0x000000000000094d */ /* 0x004fea0003800000 */
[----:B------:R-:W-:Y:S05]  /*29a0*/  BRA `(.L_x_46) ;  /* 0xfffffffc00ec7947 */ /* 0x000fea000383ffff */
.L_x_22:
[----:B------:R-:W-:-:S04]  /*29b0*/  UISETP.NE.AND UP1, UPT, UR37, URZ, UPT ;  /* 0x000000ff2500728c */ /* 0x000fc8000bf25270 */
[----:B------:R-:W-:-:S09]  /*29c0*/  UISETP.NE.OR UP1, UPT, UR10, 0x1, UP1 ;  /* 0x000000010a00788c */ /* 0x000fd20008f25670 */
[----:B------:R-:W-:Y:S05]  /*29d0*/  BRA.U UP1, `(.L_x_47) ;  /* 0x00000005014c7547 */ /* 0x000fea000b800000 */
[----:B------:R-:W-:Y:S01]  /*29e0*/  HFMA2 R11, -RZ, RZ, 0, 0 ;  /* 0x00000000ff0b7431 */ /* 0x000fe200000001ff */
[----:B------:R-:W-:Y:S01]  /*29f0*/  ISETP.GE.U32.AND P2, PT, R10, 0x2, PT ;  /* 0x000000020a00780c */ /* 0x000fe20003f46070 */
[----:B------:R-:W-:Y:S01]  /*2a00*/  IMAD.MOV.U32 R12, RZ, RZ, 0x1 ;  /* 0x00000001ff0c7424 */ /* 0x000fe200078e00ff */
[----:B------:R-:W-:Y:S01]  /*2a10*/  CS2R R8, SRZ ;  /* 0x0000000000087805 */ /* 0x000fe2000001ff00 */
[----:B------:R-:W-:Y:S01]  /*2a20*/  IMAD.MOV.U32 R3, RZ, RZ, RZ ;  /* 0x000000ffff037224 */ /* 0x000fe200078e00ff */
[----:B------:R-:W-:Y:S01]  /*2a30*/  UMOV UR4, 0x400 ;  /* 0x0000040000047882 */ /* 0x000fe20000000000 */
[----:B------:R-:W-:Y:S01]  /*2a40*/  UMOV UR6, URZ ;  /* 0x000000ff00067c82 */ /* 0x000fe20008000000 */
[----:B------:R-:W-:-:S12]  /*2a50*/  ULEA UR37, UR37, UR4, 0x18 ;  /* 0x0000000425257291 */ /* 0x000fd8000f8ec0ff */
.L_x_51:
[----:B------:R-:W-:Y:S02]  /*2a60*/  LEA R0, R3, UR37, 0x3 ;  /* 0x0000002503007c11 */ /* 0x000fe4000f8e18ff */
[----:B------:R-:W-:-:S03]  /*2a70*/  SHF.L.U32 R4, R8, 0x1f, RZ ;  /* 0x0000001f08047819 */ /* 0x000fc600000006ff */
[----:B------:R-:W-:Y:S01]  /*2a80*/  VIADD R5, R0, 0x100 ;  /* 0x0000010000057836 */ /* 0x000fe20000000000 */
[----:B------:R-:W1:Y:S02]  /*2a90*/  SYNCS.PHASECHK.TRANS64.TRYWAIT P0, [R0+URZ+0xf0], R4 ;  /* 0x0000f004000075a7 */ /* 0x000e6400080011ff */
[----:B-1----:R-:W-:Y:S05]  /*2aa0*/  @!P0 BRA `(.L_x_48) ;  /* 0x0000006c00d48947 */ /* 0x002fea0003800000 */
.L_x_159:
[----:B------:R-:W-:Y:S01]  /*2ab0*/  ULEA UR5, UR6, UR37, 0x3 ;  /* 0x0000002506057291 */ /* 0x000fe2000f8e18ff */
[----:B-1----:R-:W-:Y:S01]  /*2ac0*/  PRMT R0, RZ, 0x654, R5 ;  /* 0x00000654ff007816 */ /* 0x002fe20000000005 */
[----:B------:R-:W-:Y:S01]  /*2ad0*/  @!P2 IMAD.MOV.U32 R4, RZ, RZ, 0x10 ;  /* 0x00000010ff04a424 */ /* 0x000fe200078e00ff */
[----:B------:R-:W-:Y:S01]  /*2ae0*/  SHF.L.U32 R5, R12, 0x1f, RZ ;  /* 0x0000001f0c057819 */ /* 0x000fe200000006ff */
[----:B------:R-:W-:Y:S01]  /*2af0*/  UIADD3 UR4, UPT, UPT, UR5, 0x90, URZ ;  /* 0x0000009005047890 */ /* 0x000fe2000fffe0ff */
[----:B------:R1:W-:Y:S05]  /*2b00*/  SYNCS.ARRIVE.TRANS64.RED.A1T0 RZ, [R0+URZ], RZ ;  /* 0x000000ff00ff79a7 */ /* 0x0003ea00081004ff */
[----:B------:R-:W-:Y:S01]  /*2b10*/  IMAD.U32 R6, RZ, RZ, UR4 ;  /* 0x00000004ff067e24 */ /* 0x000fe2000f8e00ff */
[----:B------:R-:W2:Y:S04]  /*2b20*/  SYNCS.PHASECHK.TRANS64.TRYWAIT P0, [UR5+0xa0], R5 ;  /* 0x0000a005ff0075a7 */ /* 0x000ea80008001105 */
[----:B------:R-:W-:Y:S01]  /*2b30*/  PRMT R6, R10, 0x654, R6 ;  /* 0x000006540a067816 */ /* 0x000fe20000000006 */
[----:B-12---:R-:W-:Y:S06]  /*2b40*/  @!P0 BRA `(.L_x_49) ;  /* 0x0000006c00c08947 */ /* 0x006fec0003800000 */
.L_x_161:
[----:B------:R-:W-:Y:S01]  /*2b50*/  ULEA UR4, UR6, UR37, 0x4 ;  /* 0x0000002506047291 */ /* 0x000fe2000f8e20ff */
[----:B------:R-:W-:Y:S01]  /*2b60*/  SEL R2, R6, R2, !P2 ;  /* 0x0000000206027207 */ /* 0x000fe20005000000 */
[----:B------:R-:W-:Y:S01]  /*2b70*/  UIADD3 UR5, UPT, UPT, UR5, 0x90, URZ ;  /* 0x0000009005057890 */ /* 0x000fe2000fffe0ff */
[----:B-1----:R-:W-:Y:S01]  /*2b80*/  LEA R0, R11, UR37, 0x3 ;  /* 0x000000250b007c11 */ /* 0x002fe2000f8e18ff */
[----:B------:R-:W-:Y:S01]  /*2b90*/  UIADD3 UR4, UPT, UPT, UR4, 0x120, URZ ;  /* 0x0000012004047890 */ /* 0x000fe2000fffe0ff */
[----:B------:R1:W-:Y:S01]  /*2ba0*/  @!P2 SYNCS.ARRIVE.TRANS64.RED RZ, [R2+URZ], R4 ;  /* 0x0000000402ffa9a7 */ /* 0x0003e200080004ff */
[----:B------:R-:W-:Y:S01]  /*2bb0*/  UIADD3 UR6, UPT, UPT, UR6, 0x1, URZ ;  /* 0x0000000106067890 */ /* 0x000fe2000fffe0ff */
[----:B------:R-:W-:-:S03]  /*2bc0*/  VIADD R3, R3, 0x1 ;  /* 0x0000000103037836 */ /* 0x000fc60000000000 */
[----:B------:R-:W-:Y:S02]  /*2bd0*/  UISETP.NE.AND UP0, UPT, UR6, 0x2, UPT ;  /* 0x000000020600788c */ /* 0x000fe4000bf05270 */
[----:B------:R-:W-:Y:S01]  /*2be0*/  ISETP.NE.AND P0, PT, R3, 0x2, PT ;  /* 0x000000020300780c */ /* 0x000fe20003f05270 */
[----:B------:R-:W-:Y:S06]  /*2bf0*/  UGETNEXTWORKID.BROADCAST [UR4], [UR5] ;  /* 0x00000000040073ca */ /* 0x000fec0008000100 */
[----:B------:R-:W-:Y:S02]  /*2c00*/  USEL UR4, URZ, 0x1, UP0 ;  /* 0x00000001ff047887 */ /* 0x000fe40008000000 */
[----:B------:R-:W-:-:S04]  /*2c10*/  USEL UR6, UR6, URZ, UP0 ;  /* 0x000000ff06067287 */ /* 0x000fc80008000000 */
[----:B------:R-:W-:Y:S02]  /*2c20*/  LOP3.LUT R12, R12, UR4, RZ, 0x3c, !PT ;  /* 0x000000040c0c7c12 */ /* 0x000fe4000f8e3cff */
[----:B-1----:R-:W-:-:S04]  /*2c30*/  SHF.L.U32 R4, R9, 0x1f, RZ ;  /* 0x0000001f09047819 */ /* 0x002fc800000006ff */
[----:B------:R-:W1:Y:S02]  /*2c40*/  SYNCS.PHASECHK.TRANS64.TRYWAIT P1, [R0+URZ+0x90], R4 ;  /* 0x00009004000075a7 */ /* 0x000e6400080211ff */
[----:B-1----:R-:W-:Y:S05]  /*2c50*/  @!P1 BRA `(.L_x_50) ;  /* 0x0000006c00949947 */ /* 0x002fea0003800000 */
.L_x_162:
[----:B-1----:R-:W-:Y:S01]  /*2c60*/  LEA R4, R11, UR37, 0x4 ;  /* 0x000000250b047c11 */ /* 0x002fe2000f8e20ff */
[----:B------:R-:W-:Y:S01]  /*2c70*/  VIADD R0, R0, 0xa0 ;  /* 0x000000a000007836 */ /* 0x000fe20000000000 */
[----:B------:R-:W-:Y:S01]  /*2c80*/  SEL R3, R3, RZ, P0 ;  /* 0x000000ff03037207 */ /* 0x000fe20000000000 */
[----:B------:R-:W-:-:S03]  /*2c90*/  VIADD R11, R11, 0x1 ;  /* 0x000000010b0b7836 */ /* 0x000fc60000000000 */
[----:B------:R-:W1:Y:S01]  /*2ca0*/  LDS.128 R4, [R4+0x120] ;  /* 0x0001200004047984 */ /* 0x000e620000000c00 */
[----:B------:R-:W-:Y:S02]  /*2cb0*/  PRMT R0, RZ, 0x654, R0 ;  /* 0x00000654ff007816 */ /* 0x000fe40000000000 */
[C---:B------:R-:W-:Y:S01]  /*2cc0*/  ISETP.NE.AND P1, PT, R11.reuse, 0x2, PT ;  /* 0x000000020b00780c */ /* 0x040fe20003f25270 */
[----:B------:R-:W-:Y:S01]  /*2cd0*/  @!PT LDS RZ, [RZ] ;  /* 0x00000000fffff984 */ /* 0x000fe20000000800 */
[----:B------:R-:W-:Y:S01]  /*2ce0*/  @!PT LDS RZ, [RZ] ;  /* 0x00000000fffff984 */ /* 0x000fe20000000800 */
[----:B------:R-:W-:Y:S01]  /*2cf0*/  @!PT LDS RZ, [RZ] ;  /* 0x00000000fffff984 */ /* 0x000fe20000000800 */
[----:B------:R-:W-:Y:S01]  /*2d00*/  @!PT LDS RZ, [RZ] ;  /* 0x00000000fffff984 */ /* 0x000fe20000000800 */
[----:B------:R2:W-:Y:S06]  /*2d10*/  MEMBAR.ALL.CTA ;  /* 0x0000000000007992 */ /* 0x0005ec0000008000 */
[----:B--2---:R-:W2:Y:S01]  /*2d20*/  FENCE.VIEW.ASYNC.S ;  /* 0x00000000000073c6 */ /* 0x004ea20000000000 */
[----:B------:R-:W-:Y:S01]  /*2d30*/  SEL R11, R11, RZ, P1 ;  /* 0x000000ff0b0b7207 */ /* 0x000fe20000800000 */
[----:B--2---:R2:W-:Y:S01]  /*2d40*/  SYNCS.ARRIVE.TRANS64.RED.A1T0 RZ, [R0+URZ], RZ ;  /* 0x000000ff00ff79a7 */ /* 0x0045e200081004ff */
[----:B-1----:R-:W-:-:S02]  /*2d50*/  LOP3.LUT P3, RZ, R6, 0x1, RZ, 0xc0, !PT ;  /* 0x0000000106ff7812 */ /* 0x002fc4000786c0ff */
[----:B------:R-:W-:-:S04]  /*2d60*/  SEL R4, RZ, 0x1, P1 ;  /* 0x00000001ff047807 */ /* 0x000fc80000800000 */
[----:B------:R-:W-:Y:S02]  /*2d70*/  LOP3.LUT R9, R9, R4, RZ, 0x3c, !PT ;  /* 0x0000000409097212 */ /* 0x000fe400078e3cff */
[----:B--2---:R-:W-:-:S04]  /*2d80*/  SEL R0, RZ, 0x1, P0 ;  /* 0x00000001ff007807 */ /* 0x004fc80000000000 */
[----:B------:R-:W-:Y:S01]  /*2d90*/  LOP3.LUT R8, R8, R0, RZ, 0x3c, !PT ;  /* 0x0000000008087212 */ /* 0x000fe200078e3cff */
[----:B------:R-:W-:Y:S06]  /*2da0*/  @P3 BRA `(.L_x_51) ;  /* 0xfffffffc002c3947 */ /* 0x000fec000383ffff */
[----:B------:R-:W-:Y:S01]  /*2db0*/  ULEA UR5, UR6, UR37, 0x3 ;  /* 0x0000002506057291 */ /* 0x000fe2000f8e18ff */
[----:B------:R-:W-:-:S08]  /*2dc0*/  SHF.L.U32 R2, R12, 0x1f, RZ ;  /* 0x0000001f0c027819 */ /* 0x000fd000000006ff */
[----:B------:R-:W1:Y:S02]  /*2dd0*/  SYNCS.PHASECHK.TRANS64 P0, [UR5+0xa0], R2 ;  /* 0x0000a002ff0075a7 */ /* 0x000e640008001005 */
[----:B-1----:R-:W-:Y:S05]  /*2de0*/  @P0 BRA `(.L_x_52) ;  /* 0x0000000000080947 */ /* 0x002fea0003800000 */
[----:B------:R-:W1:Y:S02]  /*2df0*/  SYNCS.PHASECHK.TRANS64.TRYWAIT P0, [UR5+0xa0], R2 ;  /* 0x0000a002ff0075a7 */ /* 0x000e640008001105 */
[----:B-1----:R-:W-:Y:S05]  /*2e00*/  @!P0 BRA `(.L_x_53) ;  /* 0x0000006c003c8947 */ /* 0x002fea0003800000 */
.L_x_52:
[----:B------:R-:W-:-:S04]  /*2e10*/  UIADD3 UR4, UPT, UPT, UR6, 0x1, URZ ;  /* 0x0000000106047890 */ /* 0x000fc8000fffe0ff */
[----:B------:R-:W-:-:S04]  /*2e20*/  UISETP.NE.AND UP0, UPT, UR4, 0x2, UPT ;  /* 0x000000020400788c */ /* 0x000fc8000bf05270 */
[----:B------:R-:W-:Y:S02]  /*2e30*/  USEL UR7, URZ, 0x1, UP0 ;  /* 0x00000001ff077887 */ /* 0x000fe40008000000 */
[----:B------:R-:W-:-:S04]  /*2e40*/  USEL UR4, UR4, URZ, UP0 ;  /* 0x000000ff04047287 */ /* 0x000fc80008000000 */
[----:B------:R-:W-:Y:S01]  /*2e50*/  ULEA UR4, UR4, UR37, 0x3 ;  /* 0x0000002504047291 */ /* 0x000fe2000f8e18ff */
[----:B-1----:R-:W-:-:S04]  /*2e60*/  LOP3.LUT R2, R12, UR7, RZ, 0x3c, !PT ;  /* 0x000000070c027c12 */ /* 0x002fc8000f8e3cff */
[----:B------:R-:W-:-:S04]  /*2e70*/  SHF.L.U32 R0, R2, 0x1f, RZ ;  /* 0x0000001f02007819 */ /* 0x000fc800000006ff */
[----:B------:R-:W1:Y:S02]  /*2e80*/  SYNCS.PHASECHK.TRANS64 P0, [UR4+0xa0], R0 ;  /* 0x0000a000ff0075a7 */ /* 0x000e640008001004 */
[----:B-1----:R-:W-:Y:S05]  /*2e90*/  @P0 EXIT ;  /* 0x000000000000094d */ /* 0x002fea0003800000 */
[----:B------:R-:W-:Y:S02]  /*2ea0*/  SHF.L.U32 R2, R2, 0x1f, RZ ;  /* 0x0000001f02027819 */ /* 0x000fe400000006ff */
[----:B------:R-:W-:-:S07]  /*2eb0*/  MOV R0, UR4 ;  /* 0x0000000400007c02 */ /* 0x000fce0008000f00 */
.L_x_54:
[----:B-1----:R1:W2:Y:S02]  /*2ec0*/  SYNCS.PHASECHK.TRANS64.TRYWAIT P0, [R0+URZ+0xa0], R2 ;  /* 0x0000a002000075a7 */ /* 0x0022a400080011ff */
[----:B--2---:R-:W-:Y:S05]  /*2ed0*/  @!P0 NANOSLEEP.SYNCS 0x989680 ;  /* 0x009896800000895d */ /* 0x004fea0003900000 */
[----:B------:R-:W2:Y:S02]  /*2ee0*/  @!P0 SYNCS.PHASECHK.TRANS64 P0, [R0+URZ+0xa0], R2 ;  /* 0x0000a002000085a7 */ /* 0x000ea400080010ff */
[----:B--2---:R-:W-:Y:S05]  /*2ef0*/  @P0 EXIT ;  /* 0x000000000000094d */ /* 0x004fea0003800000 */
[----:B------:R-:W-:Y:S05]  /*2f00*/  BRA `(.L_x_54) ;  /* 0xfffffffc00ec7947 */ /* 0x000fea000383ffff */
.L_x_47:
[----:B------:R-:W-:Y:S05]  /*2f10*/  BRA.U UP4, `(.L_x_55) ;  /* 0x0000001504487547 */ /* 0x000fea000b800000 */
[----:B------:R-:W-:Y:S01]  /*2f20*/  UMOV UR6, 0x40 ;  /* 0x0000004000067882 */ /* 0x000fe20000000000 */
[----:B------:R-:W-:Y:S01]  /*2f30*/  NOP ;  /* 0x0000000000007918 */ /* 0x000fe20000000000 */
[----:B------:R-:W-:Y:S01]  /*2f40*/  ULEA UR6, UR37, UR6, 0x18 ;  /* 0x0000000625067291 */ /* 0x000fe2000f8ec0ff */
[----:B------:R-:W-:Y:S02]  /*2f50*/  UMOV UR7, 0x400 ;  /* 0x0000040000077882 */ /* 0x000fe40000000000 */
[----:B------:R-:W-:-:S06]  /*2f60*/  ULEA UR37, UR37, UR7, 0x18 ;  /* 0x0000000725257291 */ /* 0x000fcc000f8ec0ff */
[----:B------:R-:W1:Y:S02]  /*2f70*/  LDS.U8 R2, [UR6+0x1c] ;  /* 0x00001c06ff027984 */ /* 0x000e640008000000 */
[----:B-1----:R-:W-:-:S13]  /*2f80*/  ISETP.NE.AND P0, PT, R2, RZ, PT ;  /* 0x000000ff0200720c */ /* 0x002fda0003f05270 */
[----:B------:R-:W-:Y:S05]  /*2f90*/  @P0 BRA `(.L_x_56) ;  /* 0x0000000400080947 */ /* 0x000fea0003800000 */
[----:B------:R-:W-:Y:S02]  /*2fa0*/  UISETP.NE.U32.AND UP0, UPT, UR5, 0x1, UPT ;  /* 0x000000010500788c */ /* 0x000fe4000bf05070 */
[----:B------:R-:W-:-:S07]  /*2fb0*/  UIADD3 UR8, UPT, UPT, UR6, 0x8, URZ ;  /* 0x0000000806087890 */ /* 0x000fce000fffe0ff */
[----:B------:R-:W-:Y:S05]  /*2fc0*/  BRA.U !UP0, `(.L_x_57) ;  /* 0x00000001089c7547 */ /* 0x000fea000b800000 */
[----:B------:R-:W-:Y:S01]  /*2fd0*/  ELECT P0, URZ, PT ;  /* 0x0000000000ff782f */ /* 0x000fe20003800000 */
[----:B------:R-:W-:-:S12]  /*2fe0*/  BSSY B0, `(.L_x_57) ;  /* 0x0000025000007945 */ /* 0x000fd80003800000 */
[----:B------:R-:W-:Y:S05]  /*2ff0*/  @!P0 BRA `(.L_x_58) ;  /* 0x00000000008c8947 */ /* 0x000fea0003800000 */
[----:B------:R-:W-:-:S05]  /*3000*/  UMOV UR7, 0x10 ;  /* 0x0000001000077882 */ /* 0x000fca0000000000 */
[----:B------:R-:W-:Y:S04]  /*3010*/  DEPBAR.LE SB1, 0x36 ;  /* 0x00009d800000791a */ /* 0x000fe80000000000 */
[----:B------:R-:W1:Y:S02]  /*3020*/  UTCATOMSWS.2CTA.FIND_AND_SET.ALIGN UP1, UR7, UR7 ;  /* 0x00000007000775e3 */ /* 0x000e640008220800 */
[----:B-1----:R-:W-:Y:S01]  /*3030*/  MOV R10, UR7 ;  /* 0x00000007000a7c02 */ /* 0x002fe20008000f00 */
[----:B------:R-:W-:Y:S06]  /*3040*/  BRA.U UP1, `(.L_x_59) ;  /* 0x0000000101187547 */ /* 0x000fec000b800000 */
.L_x_60:
[----:B------:R-:W-:Y:S05]  /*3050*/  NANOSLEEP 0x64 ;  /* 0x000000640000795d */ /* 0x000fea0003800000 */
[----:B------:R-:W-:-:S05]  /*3060*/  UMOV UR7, 0x10 ;  /* 0x0000001000077882 */ /* 0x000fca0000000000 */
[----:B------:R-:W-:Y:S04]  /*3070*/  DEPBAR.LE SB1, 0x36 ;  /* 0x00009d800000791a */ /* 0x000fe80000000000 */
[----:B------:R-:W1:Y:S02]  /*3080*/  UTCATOMSWS.2CTA.FIND_AND_SET.ALIGN UP1, UR7, UR7 ;  /* 0x00000007000775e3 */ /* 0x000e640008220800 */
[----:B-1----:R-:W-:Y:S01]  /*3090*/  MOV R10, UR7 ;  /* 0x00000007000a7c02 */ /* 0x002fe20008000f00 */
[----:B------:R-:W-:Y:S05]  /*30a0*/  BRA.U !UP1, `(.L_x_60) ;  /* 0xfffffffd09e87547 */ /* 0x000fea000b83ffff */
.L_x_59:
[----:B------:R-:W1:Y:S01]  /*30b0*/  LDS R5, [UR6+0x10] ;  /* 0x00001006ff057984 */ /* 0x000e620008000800 */
[----:B------:R-:W-:Y:S01]  /*30c0*/  IMAD.U32 R3, RZ, RZ, UR37 ;  /* 0x00000025ff037e24 */ /* 0x000fe2000f8e00ff */
[----:B------:R-:W-:-:S03]  /*30d0*/  MOV R2, UR4 ;  /* 0x0000000400027c02 */ /* 0x000fc60008000f00 */
[----:B------:R-:W-:Y:S01]  /*30e0*/  VIADD R3, R3, 0x140 ;  /* 0x0000014003037836 */ /* 0x000fe20000000000 */
[----:B-1----:R-:W-:-:S04]  /*30f0*/  SHF.L.U32 R5, R5, 0x1f, RZ ;  /* 0x0000001f05057819 */ /* 0x002fc800000006ff */
[----:B------:R-:W1:Y:S02]  /*3100*/  SYNCS.PHASECHK.TRANS64.TRYWAIT P0, [UR6+0x8], R5 ;  /* 0x00000805ff0075a7 */ /* 0x000e640008001106 */
[----:B-1----:R-:W-:Y:S05]  /*3110*/  @P0 BRA `(.L_x_61) ;  /* 0x0000000000080947 */ /* 0x002fea0003800000 */
[----:B------:R-:W1:Y:S02]  /*3120*/  SYNCS.PHASECHK.TRANS64.TRYWAIT P0, [UR6+0x8], R5 ;  /* 0x00000805ff0075a7 */ /* 0x000e640008001106 */
[----:B-1----:R-:W-:Y:S05]  /*3130*/  @!P0 BRA `(.L_x_62) ;  /* 0x0000006800888947 */ /* 0x002fea0003800000 */
.L_x_61:
[----:B-1----:R-:W-:Y:S01]  /*3140*/  HFMA2 R4, -RZ, RZ, 0, 5.9604644775390625e-08 ;  /* 0x00000001ff047431 */ /* 0x002fe200000001ff */
[----:B------:R-:W-:Y:S01]  /*3150*/  UPRMT UR7, UR4, 0x654, UR8 ;  /* 0x0000065404077896 */ /* 0x000fe20008000008 */
[----:B------:R-:W-:Y:S01]  /*3160*/  IMAD.MOV.U32 R7, RZ, RZ, 0xffff ;  /* 0x0000ffffff077424 */ /* 0x000fe200078e00ff */
[----:B------:R-:W-:Y:S01]  /*3170*/  PRMT R2, R2, 0x654, R3 ;  /* 0x0000065402027816 */ /* 0x000fe20000000003 */
[----:B------:R-:W-:Y:S02]  /*3180*/  IMAD.MOV.U32 R5, RZ, RZ, 0x4 ;  /* 0x00000004ff057424 */ /* 0x000fe400078e00ff */
[----:B------:R-:W-:Y:S01]  /*3190*/  IMAD.SHL.U32 R9, R10, 0x20, RZ ;  /* 0x000000200a097824 */ /* 0x000fe200078e00ff */
[----:B------:R-:W-:Y:S02]  /*31a0*/  MOV R3, UR7 ;  /* 0x0000000700037c02 */ /* 0x000fe40008000f00 */
[-C--:B------:R-:W-:Y:S01]  /*31b0*/  SHF.L.U32 R7, R7, R10.reuse, RZ ;  /* 0x0000000a07077219 */ /* 0x080fe200000006ff */
[----:B------:R1:W-:Y:S01]  /*31c0*/  SYNCS.ARRIVE.TRANS64.RED RZ, [UR7], R5 ;  /* 0x00000005ffff79a7 */ /* 0x0003e20008000407 */
[----:B------:R-:W-:Y:S01]  /*31d0*/  SHF.L.U32 R6, R4, R10, RZ ;  /* 0x0000000a04067219 */ /* 0x000fe200000006ff */
[----:B------:R1:W-:Y:S04]  /*31e0*/  STS [UR37+0x140], R9 ;  /* 0x00014009ff007988 */ /* 0x0003e80008000825 */
[----:B------:R1:W-:Y:S04]  /*31f0*/  STAS [R2.64], R10 ;  /* 0x0000000a02007dbd */ /* 0x0003e8000c0008ff */
[----:B------:R1:W-:Y:S04]  /*3200*/  ATOMS.OR RZ, [UR6+0x14], R7 ;  /* 0x00001407ffff798c */ /* 0x0003e8000b000006 */
[----:B------:R1:W-:Y:S04]  /*3210*/  ATOMS.OR RZ, [UR6+0x18], R6 ;  /* 0x00001806ffff798c */ /* 0x0003e8000b000006 */
[----:B------:R1:W-:Y:S02]  /*3220*/  ATOMS.XOR RZ, [UR6+0x10], R4 ;  /* 0x00001004ffff798c */ /* 0x0003e4000b800006 */
.L_x_58:
[----:B------:R-:W-:Y:S05]  /*3230*/  BSYNC B0 ;  /* 0x0000000000007941 */ /* 0x000fea0003800000 */
.L_x_57:
[----:B------:R-:W-:Y:S05]  /*3240*/  BRA.U UP0, `(.L_x_63) ;  /* 0x00000001006c7547 */ /* 0x000fea000b800000 */
[----:B------:R-:W-:-:S03]  /*3250*/  UMOV UR7, 0xffffffff ;  /* 0xffffffff00077882 */ /* 0x000fc60000000000 */
[----:B------:R-:W-:Y:S05]  /*3260*/  BRA.DIV UR7, `(.L_x_64) ;  /* 0x0000006a07547947 */ /* 0x000fea000b800000 */
[----:B------:R-:W-:-:S13]  /*3270*/  ELECT P6, URZ, PT ;  /* 0x0000000000ff782f */ /* 0x000fda00038c0000 */
.L_x_166:
[----:B------:R-:W-:Y:S05]  /*3280*/  @!P6 BRA `(.L_x_63) ;  /* 0x00000000005ce947 */ /* 0x000fea0003800000 */
[----:B-1----:R-:W1:Y:S02]  /*3290*/  LDS R3, [UR6+0x10] ;  /* 0x00001006ff037984 */ /* 0x002e640008000800 */
[----:B-1----:R-:W-:-:S04]  /*32a0*/  SHF.L.U32 R3, R3, 0x1f, RZ ;  /* 0x0000001f03037819 */ /* 0x002fc800000006ff */
[----:B------:R-:W1:Y:S02]  /*32b0*/  SYNCS.PHASECHK.TRANS64.TRYWAIT P0, [UR6+0x8], R3 ;  /* 0x00000803ff0075a7 */ /* 0x000e640008001106 */
[----:B-1----:R-:W-:Y:S05]  /*32c0*/  @P0 BRA `(.L_x_65) ;  /* 0x0000000000080947 */ /* 0x002fea0003800000 */
[----:B------:R-:W1:Y:S02]  /*32d0*/  SYNCS.PHASECHK.TRANS64.TRYWAIT P0, [UR6+0x8], R3 ;  /* 0x00000803ff0075a7 */ /* 0x000e640008001106 */
[----:B-1----:R-:W-:Y:S05]  /*32e0*/  @!P0 BRA `(.L_x_66) ;  /* 0x0000006800548947 */ /* 0x002fea0003800000 */
.L_x_65:
[----:B------:R-:W2:Y:S01]  /*32f0*/  LDS R5, [UR37+0x140] ;  /* 0x00014025ff057984 */ /* 0x000ea20008000800 */
[----:B-1----:R-:W-:Y:S02]  /*3300*/  HFMA2 R2, -RZ, RZ, 0, 5.9604644775390625e-08 ;  /* 0x00000001ff027431 */ /* 0x002fe400000001ff */
[----:B------:R-:W-:Y:S01]  /*3310*/  IMAD.MOV.U32 R3, RZ, RZ, 0xffff ;  /* 0x0000ffffff037424 */ /* 0x000fe200078e00ff */
[----:B------:R-:W-:Y:S01]  /*3320*/  UPRMT UR7, UR4, 0x654, UR8 ;  /* 0x0000065404077896 */ /* 0x000fe20008000008 */
[----:B--2---:R-:W-:-:S03]  /*3330*/  IMAD.SHL.U32 R4, R5, 0x20, RZ ;  /* 0x0000002005047824 */ /* 0x004fc600078e00ff */
[-C--:B------:R-:W-:Y:S02]  /*3340*/  SHF.L.U32 R3, R3, R5.reuse, RZ ;  /* 0x0000000503037219 */ /* 0x080fe400000006ff */
[----:B------:R-:W-:Y:S01]  /*3350*/  SHF.L.U32 R5, R2, R5, RZ ;  /* 0x0000000502057219 */ /* 0x000fe200000006ff */
[----:B------:R2:W-:Y:S04]  /*3360*/  STS [UR37+0x140], R4 ;  /* 0x00014004ff007988 */ /* 0x0005e80008000825 */
[----:B------:R2:W-:Y:S04]  /*3370*/  ATOMS.OR RZ, [UR6+0x14], R3 ;  /* 0x00001403ffff798c */ /* 0x0005e8000b000006 */
[----:B------:R2:W-:Y:S01]  /*3380*/  ATOMS.OR RZ, [UR6+0x18], R5 ;  /* 0x00001805ffff798c */ /* 0x0005e2000b000006 */
[----:B------:R-:W-:Y:S03]  /*3390*/  SYNCS.ARRIVE.TRANS64.RED.A1T0 RZ, [UR7], RZ ;  /* 0x000000ffffff79a7 */ /* 0x000fe60008100407 */
[----:B------:R2:W-:Y:S01]  /*33a0*/  ATOMS.XOR RZ, [UR6+0x10], R2 ;  /* 0x00001002ffff798c */ /* 0x0005e2000b800006 */
[----:B------:R-:W-:Y:S05]  /*33b0*/  BRA `(.L_x_63) ;  /* 0x0000000000107947 */ /* 0x000fea0003800000 */
.L_x_56:
[----:B------:R-:W-:-:S05]  /*33c0*/  MOV R2, 0xffffffff ;  /* 0xffffffff00027802 */ /* 0x000fca0000000f00 */
[----:B------:R1:W-:Y:S02]  /*33d0*/  STS [UR37+0x140], R2 ;  /* 0x00014002ff007988 */ /* 0x0003e40008000825 */
[----:B-1----:R-:W-:Y:S02]  /*33e0*/  MOV R2, 0x3400 ;  /* 0x0000340000027802 */ /* 0x002fe40000000f00 */
[----:B-----5:R-:W-:Y:S05]  /*33f0*/  CALL.REL.NOINC `($__internal_1_$__cuda_sm10x_tcgen05_guardrail_trap_phase_invalid_during_alloc) ;  /* 0x0000007000287944 */ /* 0x020fea0003c00000 */
.L_x_63:
[----:B------:R-:W-:Y:S05]  /*3400*/  WARPSYNC.ALL ;  /* 0x0000000000007948 */ /* 0x000fea0003800000 */
[----:B------:R-:W3:Y:S01]  /*3410*/  S2UR UR7, SR_CgaCtaId ;  /* 0x00000000000779c3 */ /* 0x000ee20000008800 */
[----:B------:R-:W-:Y:S01]  /*3420*/  UMOV UR6, 0x400 ;  /* 0x0000040000067882 */ /* 0x000fe20000000000 */
[----:B------:R-:W-:-:S06]  /*3430*/  NOP ;  /* 0x0000000000007918 */ /* 0x000fcc0000000000 */
[----:B------:R-:W-:Y:S06]  /*3440*/  BAR.ARV 0x6, 0xa0 ;  /* 0x0182800000007b1d */ /* 0x000fec0000002000 */
[----:B------:R-:W4:Y:S01]  /*3450*/  LDCU UR8, c[0x0][0x38c] ;  /* 0x00007180ff0877ac */ /* 0x000f220008000800 */
[----:B------:R-:W-:Y:S01]  /*3460*/  LOP3.LUT R0, R0, 0xffff, RZ, 0xc0, !PT ;  /* 0x0000ffff00007812 */ /* 0x000fe200078ec0ff */
[----:B-1----:R-:W-:Y:S01]  /*3470*/  IMAD.MOV.U32 R9, RZ, RZ, 0x1 ;  /* 0x00000001ff097424 */ /* 0x002fe200078e00ff */
[----:B------:R-:W-:Y:S01]  /*3480*/  LOP3.LUT R8, R8, 0xffff, RZ, 0xc0, !PT ;  /* 0x0000ffff08087812 */ /* 0x000fe200078ec0ff */
[----:B------:R-:W-:Y:S01]  /*3490*/  UMOV UR19, URZ ;  /* 0x000000ff00137c82 */ /* 0x000fe20008000000 */
[----:B------:R-:W-:Y:S01]  /*34a0*/  R2UR UR10, R0 ;  /* 0x00000000000a72ca */ /* 0x000fe200000e0000 */
[----:B------:R-:W-:Y:S01]  /*34b0*/  UMOV UR18, URZ ;  /* 0x000000ff00127c82 */ /* 0x000fe20008000000 */
[----:B------:R-:W-:Y:S01]  /*34c0*/  R2UR UR11, R8 ;  /* 0x00000000080b72ca */ /* 0x000fe200000e0000 */
[----:B------:R-:W-:Y:S01]  /*34d0*/  IMAD.MOV.U32 R8, RZ, RZ, RZ ;  /* 0x000000ffff087224 */ /* 0x000fe200078e00ff */
[----:B------:R-:W-:Y:S01]  /*34e0*/  UMOV UR17, URZ ;  /* 0x000000ff00117c82 */ /* 0x000fe20008000000 */
[----:B---3--:R-:W-:-:S02]  /*34f0*/  ULEA UR7, UR7, UR6, 0x18 ;  /* 0x0000000607077291 */ /* 0x008fc4000f8ec0ff */
[----:B------:R-:W-:Y:S02]  /*3500*/  UISETP.NE.AND UP2, UPT, UR5, URZ, UPT ;  /* 0x000000ff0500728c */ /* 0x000fe4000bf45270 */
[----:B------:R-:W-:Y:S02]  /*3510*/  UIADD3 UR12, UPT, UPT, UR7, 0x8400, URZ ;  /* 0x00008400070c7890 */ /* 0x000fe4000fffe0ff */
[----:B------:R-:W-:Y:S02]  /*3520*/  UIADD3 UR13, UPT, UPT, UR7, 0x28400, URZ ;  /* 0x00028400070d7890 */ /* 0x000fe4000fffe0ff */
[----:B----4-:R-:W-:Y:S01]  /*3530*/  UIADD3 UR8, UPT, UPT, UR8, 0x7f, URZ ;  /* 0x0000007f08087890 */ /* 0x010fe2000fffe0ff */
[----:B--2---:R-:W1:Y:S01]  /*3540*/  LDS R2, [UR7+0x140] ;  /* 0x00014007ff027984 */ /* 0x004e620008000800 */
[----:B------:R-:W-:Y:S02]  /*3550*/  USHF.R.U32.HI UR12, URZ, 0x4, UR12 ;  /* 0x00000004ff0c7899 */ /* 0x000fe4000801160c */
[----:B------:R-:W-:-:S02]  /*3560*/  USHF.R.S32.HI UR6, URZ, 0x1f, UR8 ;  /* 0x0000001fff067899 */ /* 0x000fc40008011408 */
[----:B------:R-:W-:Y:S02]  /*3570*/  USHF.R.U32.HI UR13, URZ, 0x4, UR13 ;  /* 0x00000004ff0d7899 */ /* 0x000fe4000801160d */
[----:B------:R-:W-:Y:S02]  /*3580*/  ULEA.HI UR6, UR6, UR8, URZ, 0x7 ;  /* 0x0000000806067291 */ /* 0x000fe4000f8f38ff */
[----:B------:R-:W-:Y:S02]  /*3590*/  ULOP3.LUT UR12, UR12, 0x3fff, URZ, 0xc0, !UPT ;  /* 0x00003fff0c0c7892 */ /* 0x000fe4000f8ec0ff */
[----:B------:R-:W-:Y:S02]  /*35a0*/  USHF.R.S32.HI UR6, URZ, 0x7, UR6 ;  /* 0x00000007ff067899 */ /* 0x000fe40008011406 */
[----:B------:R-:W-:Y:S02]  /*35b0*/  ULOP3.LUT UR13, UR13, 0x3fff, URZ, 0xc0, !UPT ;  /* 0x00003fff0d0d7892 */ /* 0x000fe4000f8ec0ff */
[----:B------:R-:W-:Y:S01]  /*35c0*/  UISETP.LT.AND UP0, UPT, UR6, 0x1, UPT ;  /* 0x000000010600788c */ /* 0x000fe2000bf01270 */
[----:B------:R-:W-:Y:S01]  /*35d0*/  UMOV UR36, 0x0 ;  /* 0x0000000000247882 */ /* 0x000fe20000000000 */
        /* <DEDUP_REMOVED lines=9> */
[----:B------:R-:W-:-:S02]  /*3670*/  ULOP3.LUT UR12, UR12, 0x10000, URZ, 0xfc, !UPT ;  /* 0x000100000c0c7892 */ /* 0x000fc4000f8efcff */
[----:B------:R-:W-:Y:S02]  /*3680*/  ULOP3.LUT UR13, UR13, 0x10000, URZ, 0xfc, !UPT ;  /* 0x000100000d0d7892 */ /* 0x000fe4000f8efcff */
[----:B------:R-:W-:Y:S01]  /*3690*/  USEL UR20, UR6, 0x1, !UP0 ;  /* 0x0000000106147887 */ /* 0x000fe2000c000000 */
[----:B------:R-:W-:Y:S01]  /*36a0*/  UMOV UR26, 0x0 ;  /* 0x00000000001a7882 */ /* 0x000fe20000000000 */
[----:B------:R-:W-:Y:S01]  /*36b0*/  UMOV UR27, 0x10200010 ;  /* 0x10200010001b7882 */ /* 0x000fe20000000000 */
[----:B------:R-:W-:Y:S01]  /*36c0*/  UMOV UR24, 0x0 ;  /* 0x0000000000187882 */ /* 0x000fe20000000000 */
[----:B------:R-:W-:Y:S01]  /*36d0*/  UMOV UR25, 0x10200010 ;  /* 0x1020001000197882 */ /* 0x000fe20000000000 */
[----:B------:R-:W-:Y:S01]  /*36e0*/  UMOV UR22, 0x0 ;  /* 0x0000000000167882 */ /* 0x000fe20000000000 */
[----:B------:R-:W-:Y:S01]  /*36f0*/  UMOV UR23, 0x10200010 ;  /* 0x1020001000177882 */ /* 0x000fe20000000000 */
[----:B-1----:R-:W-:Y:S02]  /*3700*/  R2UR UR21, R2 ;  /* 0x00000000021572ca */ /* 0x002fe400000e0000 */
[----:B------:R-:W-:-:S13]  /*3710*/  CS2R R2, SRZ ;  /* 0x0000000000027805 */ /* 0x000fda000001ff00 */
.L_x_74:
[C---:B------:R-:W-:Y:S02]  /*3720*/  LEA R0, R8.reuse, UR7, 0x3 ;  /* 0x0000000708007c11 */ /* 0x040fe4000f8e18ff */
[----:B------:R-:W-:Y:S02]  /*3730*/  SHF.L.U32 R4, R3, 0x1f, RZ ;  /* 0x0000001f03047819 */ /* 0x000fe400000006ff */
[----:B------:R-:W-:Y:S02]  /*3740*/  LEA R5, R8, UR7, 0x4 ;  /* 0x0000000708057c11 */ /* 0x000fe4000f8e20ff */
[----:B------:R-:W1:Y:S02]  /*3750*/  SYNCS.PHASECHK.TRANS64.TRYWAIT P0, [R0+URZ+0x90], R4 ;  /* 0x00009004000075a7 */ /* 0x000e6400080011ff */
[----:B-1-3--:R-:W-:Y:S05]  /*3760*/  @!P0 BRA `(.L_x_67) ;  /* 0x00000064004c8947 */ /* 0x00afea0003800000 */
.L_x_167:
[----:B-1----:R-:W1:Y:S01]  /*3770*/  LDS.128 R4, [R5+0x120] ;  /* 0x0001200005047984 */ /* 0x002e620000000c00 */
[----:B------:R-:W-:Y:S02]  /*3780*/  VIADD R0, R0, 0xa0 ;  /* 0x000000a000007836 */ /* 0x000fe40000000000 */
[----:B------:R-:W-:Y:S01]  /*3790*/  VIADD R8, R8, 0x1 ;  /* 0x0000000108087836 */ /* 0x000fe20000000000 */
[----:B------:R-:W-:Y:S01]  /*37a0*/  @!PT LDS RZ, [RZ] ;  /* 0x00000000fffff984 */ /* 0x000fe20000000800 */
[----:B------:R-:W-:Y:S01]  /*37b0*/  @!PT LDS RZ, [RZ] ;  /* 0x00000000fffff984 */ /* 0x000fe20000000800 */
[----:B------:R-:W-:Y:S01]  /*37c0*/  @!PT LDS RZ, [RZ] ;  /* 0x00000000fffff984 */ /* 0x000fe20000000800 */
[----:B------:R-:W-:Y:S01]  /*37d0*/  @!PT LDS RZ, [RZ] ;  /* 0x00000000fffff984 */ /* 0x000fe20000000800 */
[----:B------:R2:W-:Y:S06]  /*37e0*/  MEMBAR.ALL.CTA ;  /* 0x0000000000007992 */ /* 0x0005ec0000008000 */
[----:B--2---:R-:W2:Y:S01]  /*37f0*/  FENCE.VIEW.ASYNC.S ;  /* 0x00000000000073c6 */ /* 0x004ea20000000000 */
[----:B------:R-:W-:-:S04]  /*3800*/  PRMT R0, RZ, 0x654, R0 ;  /* 0x00000654ff007816 */ /* 0x000fc80000000000 */
[----:B--2---:R2:W-:Y:S01]  /*3810*/  SYNCS.ARRIVE.TRANS64.RED.A1T0 RZ, [R0+URZ], RZ ;  /* 0x000000ff00ff79a7 */ /* 0x0045e200081004ff */
[----:B-1----:R-:W-:Y:S01]  /*3820*/  LOP3.LUT P1, RZ, R6, 0x1, RZ, 0xc0, !PT ;  /* 0x0000000106ff7812 */ /* 0x002fe2000782c0ff */
[----:B--2---:R-:W-:-:S12]  /*3830*/  BRA.U UP2, `(.L_x_68) ;  /* 0x0000000502587547 */ /* 0x004fd8000b800000 */
[----:B------:R-:W1:Y:S01]  /*3840*/  LDCU UR8, c[0x0][0x38c] ;  /* 0x00007180ff0877ac */ /* 0x000e620008000800 */
[----:B------:R-:W-:Y:S02]  /*3850*/  PLOP3.LUT P2, PT, PT, PT, PT, 0x80, 0x8 ;  /* 0x000000000008781c */ /* 0x000fe40003f4f070 */
[----:B------:R-:W-:Y:S01]  /*3860*/  SHF.L.U32 R4, R9, 0x1f, RZ ;  /* 0x0000001f09047819 */ /* 0x000fe200000006ff */
[----:B-1----:R-:W-:Y:S02]  /*3870*/  UISETP.GE.AND UP0, UPT, UR8, 0x1, UPT ;  /* 0x000000010800788c */ /* 0x002fe4000bf06270 */
[----:B------:R-:W-:-:S04]  /*3880*/  ULEA UR8, UR19, UR7, 0x3 ;  /* 0x0000000713087291 */ /* 0x000fc8000f8e18ff */
[----:B------:R-:W-:-:S05]  /*3890*/  PLOP3.LUT P0, PT, PT, PT, UP0, 0x80, 0x8 ;  /* 0x000000000008781c */ /* 0x000fca0003f0f008 */
[----:B------:R-:W-:-:S08]  /*38a0*/  @UP0 ULEA UR9, UR18, UR7, 0x3 ;  /* 0x0000000712090291 */ /* 0x000fd0000f8e18ff */
[----:B------:R-:W-:-:S04]  /*38b0*/  @P0 SHF.L.U32 R0, R2, 0x1f, RZ ;  /* 0x0000001f02000819 */ /* 0x000fc800000006ff */
[----:B------:R1:W2:Y:S01]  /*38c0*/  @P0 SYNCS.PHASECHK.TRANS64.TRYWAIT P2, [UR9], R0 ;  /* 0x00000000ff0005a7 */ /* 0x0002a20008041109 */
[----:B------:R-:W-:Y:S01]  /*38d0*/  ULEA UR9, UR19, UR21, 0x7 ;  /* 0x0000001513097291 */ /* 0x000fe2000f8e38ff */
[----:B------:R-:W3:Y:S02]  /*38e0*/  SYNCS.PHASECHK.TRANS64.TRYWAIT P0, [UR8+0xd0], R4 ;  /* 0x0000d004ff0075a7 */ /* 0x000ee40008001108 */
[----:B-123--:R-:W-:Y:S09]  /*38f0*/  @!P0 BRA `(.L_x_69) ;  /* 0x0000006000fc8947 */ /* 0x00eff20003800000 */
.L_x_169:
[----:B------:R-:W-:Y:S01]  /*3900*/  UMOV UR16, UR17 ;  /* 0x0000001100107c82 */ /* 0x000fe20008000000 */
[----:B------:R-:W-:Y:S05]  /*3910*/  BRA.U !UP0, `(.L_x_70) ;  /* 0x0000000508107547 */ /* 0x000fea000b800000 */
[----:B------:R-:W-:Y:S02]  /*3920*/  UIADD3 UR16, UPT, UPT, UR20, UR17, URZ ;  /* 0x0000001114107290 */ /* 0x000fe4000fffe0ff */
[----:B------:R-:W-:Y:S01]  /*3930*/  UPLOP3.LUT UP3, UPT, UPT, UPT, UPT, 0x40, 0x4 ;  /* 0x000000000004789c */ /* 0x000fe20003f6e870 */
[----:B------:R-:W-:Y:S01]  /*3940*/  UMOV UR15, UR6 ;  /* 0x00000006000f7c82 */ /* 0x000fe20008000000 */
[----:B------:R-:W-:-:S09]  /*3950*/  UMOV UR58, UR18 ;  /* 0x00000012003a7c82 */ /* 0x000fd20008000000 */
.L_x_73:
[----:B--2---:R-:W-:Y:S01]  /*3960*/  ULEA UR14, UR58, UR7, 0x3 ;  /* 0x000000073a0e7291 */ /* 0x004fe2000f8e18ff */
[----:B---3--:R-:W-:Y:S11]  /*3970*/  @P2 BRA `(.L_x_71) ;  /* 0x00000000000c2947 */ /* 0x008ff60003800000 */
[----:B-1----:R-:W-:Y:S04]  /*3980*/  SHF.L.U32 R4, R2, 0x1f, RZ ;  /* 0x0000001f02047819 */ /* 0x002fe800000006ff */
[----:B------:R-:W1:Y:S02]  /*3990*/  SYNCS.PHASECHK.TRANS64.TRYWAIT P0, [UR14], R4 ;  /* 0x00000004ff0075a7 */ /* 0x000e64000800110e */
[----:B-1----:R-:W-:Y:S05]  /*39a0*/  @!P0 BRA `(.L_x_72) ;  /* 0x0000006000e88947 */ /* 0x002fea0003800000 */
.L_x_71:
[----:B------:R-:W-:Y:S01]  /*39b0*/  UISETP.NE.AND UP0, UPT, UR15, 0x1, UPT ;  /* 0x000000010f00788c */ /* 0x000fe2000bf05270 */
[----:B------:R-:W-:Y:S01]  /*39c0*/  PLOP3.LUT P2, PT, PT, PT, PT, 0x80, 0x8 ;  /* 0x000000000008781c */ /* 0x000fe20003f4f070 */
[----:B------:R-:W-:Y:S02]  /*39d0*/  UIADD3 UR18, UPT, UPT, UR58, 0x1, URZ ;  /* 0x000000013a127890 */ /* 0x000fe4000fffe0ff */
[----:B------:R-:W-:Y:S02]  /*39e0*/  ULEA UR68, UR58, UR13, 0xa ;  /* 0x0000000d3a447291 */ /* 0x000fe4000f8e50ff */
[----:B------:R-:W-:Y:S01]  /*39f0*/  UISETP.NE.AND UP1, UPT, UR18, 0x4, UPT ;  /* 0x000000041200788c */ /* 0x000fe2000bf25270 */
[----:B------:R-:W-:Y:S01]  /*3a00*/  PLOP3.LUT P0, PT, PT, PT, UP0, 0x80, 0x8 ;  /* 0x000000000008781c */ /* 0x000fe20003f0f008 */
[----:B------:R-:W-:Y:S02]  /*3a10*/  ULEA UR66, UR58, UR12, 0xb ;  /* 0x0000000c3a427291 */ /* 0x000fe4000f8e58ff */
[----:B------:R-:W-:Y:S02]  /*3a20*/  USEL UR39, URZ, 0x1, UP1 ;  /* 0x00000001ff277887 */ /* 0x000fe40008800000 */
[----:B------:R-:W-:Y:S02]  /*3a30*/  USEL UR18, UR18, URZ, UP1 ;  /* 0x000000ff12127287 */ /* 0x000fe40008800000 */
[----:B------:R-:W-:Y:S02]  /*3a40*/  UIADD3 UR64, UPT, UPT, UR68, 0x2, URZ ;  /* 0x0000000244407890 */ /* 0x000fe4000fffe0ff */
[----:B------:R-:W-:Y:S01]  /*3a50*/  @UP0 ULEA UR38, UR18, UR7, 0x3 ;  /* 0x0000000712260291 */ /* 0x000fe2000f8e18ff */
[----:B------:R-:W-:Y:S01]  /*3a60*/  LOP3.LUT R2, R2, UR39, RZ, 0x3c, !PT ;  /* 0x0000002702027c12 */ /* 0x000fe2000f8e3cff */
[----:B------:R-:W-:Y:S02]  /*3a70*/  UIADD3 UR62, UPT, UPT, UR66, 0x2, URZ ;  /* 0x00000002423e7890 */ /* 0x000fe4000fffe0ff */
[----:B------:R-:W-:Y:S01]  /*3a80*/  UIADD3 UR60, UPT, UPT, UR68, 0x4, URZ ;  /* 0x00000004443c7890 */ /* 0x000fe2000fffe0ff */
[----:B-1----:R-:W-:Y:S01]  /*3a90*/  @P0 SHF.L.U32 R0, R2, 0x1f, RZ ;  /* 0x0000001f02000819 */ /* 0x002fe200000006ff */
[----:B------:R-:W-:Y:S02]  /*3aa0*/  UIADD3 UR58, UPT, UPT, UR66, 0x4, URZ ;  /* 0x00000004423a7890 */ /* 0x000fe4000fffe0ff */
[----:B------:R-:W-:Y:S01]  /*3ab0*/  UIADD3 UR56, UPT, UPT, UR68, 0x6, URZ ;  /* 0x0000000644387890 */ /* 0x000fe2000fffe0ff */
[----:B------:R2:W3:Y:S01]  /*3ac0*/  @P0 SYNCS.PHASECHK.TRANS64.TRYWAIT P2, [UR38], R0 ;  /* 0x00000000ff0005a7 */ /* 0x0004e20008041126 */
[----:B------:R-:W-:Y:S02]  /*3ad0*/  UIADD3 UR54, UPT, UPT, UR66, 0x6, URZ ;  /* 0x0000000642367890 */ /* 0x000fe4000fffe0ff */
        /* <DEDUP_REMOVED lines=10> */
[----:B------:R-:W-:Y:S02]  /*3b80*/  UIADD3 UR15, UPT, UPT, UR15, -0x1, URZ ;  /* 0xffffffff0f0f7890 */ /* 0x000fe4000fffe0ff */
[----:B------:R-:W-:Y:S01]  /*3b90*/  UISETP.NE.AND UP0, UPT, UR17, UR16, UPT ;  /* 0x000000101100728c */ /* 0x000fe2000bf05270 */
[----:B------:R-:W-:Y:S01]  /*3ba0*/  UMOV UR69, 0x40004040 ;  /* 0x4000404000457882 */ /* 0x000fe20000000000 */
[----:B------:R-:W-:Y:S01]  /*3bb0*/  UMOV UR67, 0x40004040 ;  /* 0x4000404000437882 */ /* 0x000fe20000000000 */
[----:B------:R-:W-:Y:S01]  /*3bc0*/  UMOV UR65, 0x40004040 ;  /* 0x4000404000417882 */ /* 0x000fe20000000000 */
[----:B------:R-:W-:Y:S01]  /*3bd0*/  UTCHMMA.2CTA gdesc[UR66], gdesc[UR68], tmem[UR9], tmem[UR36], idesc[UR37], UP3 ;  /* 0x00ff2444420075ea */ /* 0x000fe20009a00009 */
[----:B------:R-:W-:Y:S01]  /*3be0*/  UPLOP3.LUT UP3, UPT, UPT, UPT, UPT, 0x80, 0x8 ;  /* 0x000000000008789c */ /* 0x000fe20003f6f070 */
[----:B------:R-:W-:Y:S01]  /*3bf0*/  UMOV UR63, 0x40004040 ;  /* 0x40004040003f7882 */ /* 0x000fe20000000000 */
[----:B------:R-:W-:Y:S01]  /*3c00*/  UMOV UR61, 0x40004040 ;  /* 0x40004040003d7882 */ /* 0x000fe20000000000 */
[----:B------:R-:W-:Y:S01]  /*3c10*/  UTCHMMA.2CTA gdesc[UR62], gdesc[UR64], tmem[UR9], tmem[UR34], idesc[UR35], UPT ;  /* 0x00ff22403e0075ea */ /* 0x000fe2000ba00009 */
[----:B------:R-:W-:Y:S01]  /*3c20*/  UMOV UR59, 0x40004040 ;  /* 0x40004040003b7882 */ /* 0x000fe20000000000 */
[----:B------:R-:W-:Y:S01]  /*3c30*/  UMOV UR57, 0x40004040 ;  /* 0x4000404000397882 */ /* 0x000fe20000000000 */
[----:B------:R1:W-:Y:S01]  /*3c40*/  UTCHMMA.2CTA gdesc[UR58], gdesc[UR60], tmem[UR9], tmem[UR32], idesc[UR33], UPT ;  /* 0x00ff203c3a0075ea */ /* 0x0003e2000ba00009 */
        /* <DEDUP_REMOVED lines=11> */
[----:B------:R-:W-:Y:S01]  /*3d00*/  UMOV UR39, 0x40004040 ;  /* 0x4000404000277882 */ /* 0x000fe20000000000 */
[----:B------:R2:W-:Y:S01]  /*3d10*/  UTCHMMA.2CTA gdesc[UR42], gdesc[UR44], tmem[UR9], tmem[UR24], idesc[UR25], UPT ;  /* 0x00ff182c2a0075ea */ /* 0x0005e2000ba00009 */
[----:B------:R2:W-:Y:S01]  /*3d20*/  UTCHMMA.2CTA gdesc[UR38], gdesc[UR40], tmem[UR9], tmem[UR22], idesc[UR23], UPT ;  /* 0x00ff1628260075ea */ /* 0x0005e2000ba00009 */
[----:B------:R2:W-:Y:S01]  /*3d30*/  UTCBAR.2CTA.MULTICAST [UR14], URZ, UR11 ;  /* 0x000000ff0e0073e9 */ /* 0x0005e2000820080b */
[----:B-1----:R-:W-:Y:S01]  /*3d40*/  UMOV UR58, UR18 ;  /* 0x00000012003a7c82 */ /* 0x002fe20008000000 */
[----:B------:R-:W-:Y:S05]  /*3d50*/  BRA.U UP0, `(.L_x_73) ;  /* 0xfffffffd00007547 */ /* 0x000fea000b83ffff */
.L_x_70:
[----:B------:R-:W-:Y:S01]  /*3d60*/  UIADD3 UR8, UPT, UPT, UR8, 0xb0, URZ ;  /* 0x000000b008087890 */ /* 0x000fe2000fffe0ff */
[----:B------:R-:W-:-:S08]  /*3d70*/  UMOV UR17, UR16 ;  /* 0x0000001000117c82 */ /* 0x000fd00008000000 */
[----:B------:R4:W-:Y:S01]  /*3d80*/  UTCBAR.2CTA.MULTICAST [UR8], URZ, UR10 ;  /* 0x000000ff080073e9 */ /* 0x0009e2000820080a */
[----:B------:R-:W-:Y:S02]  /*3d90*/  NOP ;  /* 0x0000000000007918 */ /* 0x000fe40000000000 */
.L_x_68:
[----:B------:R-:W-:Y:S01]  /*3da0*/  UIADD3 UR19, UPT, UPT, UR19, 0x1, URZ ;  /* 0x0000000113137890 */ /* 0x000fe2000fffe0ff */
[----:B------:R-:W-:-:S03]  /*3db0*/  ISETP.NE.AND P0, PT, R8, 0x2, PT ;  /* 0x000000020800780c */ /* 0x000fc60003f05270 */
[----:B------:R-:W-:Y:S01]  /*3dc0*/  UISETP.NE.AND UP0, UPT, UR19, 0x4, UPT ;  /* 0x000000041300788c */ /* 0x000fe2000bf05270 */
[----:B-12---:R-:W-:Y:S02]  /*3dd0*/  SEL R0, RZ, 0x1, P0 ;  /* 0x00000001ff007807 */ /* 0x006fe40000000000 */
[----:B------:R-:W-:Y:S01]  /*3de0*/  SEL R8, R8, RZ, P0 ;  /* 0x000000ff08087207 */ /* 0x000fe20000000000 */
[----:B----4-:R-:W-:Y:S01]  /*3df0*/  USEL UR8, URZ, 0x1, UP0 ;  /* 0x00000001ff087887 */ /* 0x010fe20008000000 */
[----:B------:R-:W-:Y:S01]  /*3e00*/  LOP3.LUT R3, R3, R0, RZ, 0x3c, !PT ;  /* 0x0000000003037212 */ /* 0x000fe200078e3cff */
[----:B------:R-:W-:-:S04]  /*3e10*/  USEL UR19, UR19, URZ, UP0 ;  /* 0x000000ff13137287 */ /* 0x000fc80008000000 */
[----:B------:R-:W-:Y:S01]  /*3e20*/  LOP3.LUT R9, R9, UR8, RZ, 0x3c, !PT ;  /* 0x0000000809097c12 */ /* 0x000fe2000f8e3cff */
[----:B------:R-:W-:Y:S07]  /*3e30*/  @P1 BRA `(.L_x_74) ;  /* 0xfffffff800381947 */ /* 0x000fee000383ffff */
[----:B------:R-:W1:Y:S01]  /*3e40*/  S2UR UR6, SR_CgaCtaId ;  /* 0x00000000000679c3 */ /* 0x000e620000008800 */
[----:B------:R-:W-:Y:S01]  /*3e50*/  ELECT P0, URZ, PT ;  /* 0x0000000000ff782f */ /* 0x000fe20003800000 */
[----:B------:R-:W-:Y:S01]  /*3e60*/  HFMA2 R0, -RZ, RZ, 0, 5.9604644775390625e-08 ;  /* 0x00000001ff007431 */ /* 0x000fe200000001ff */
[----:B------:R-:W-:-:S05]  /*3e70*/  UMOV UR8, 0x40 ;  /* 0x0000004000087882 */ /* 0x000fca0000000000 */
[----:B------:R-:W-:Y:S01]  /*3e80*/  UVIRTCOUNT.DEALLOC.SMPOOL 0x80 ;  /* 0x000000800000784c */ /* 0x000fe20000000000 */
[----:B------:R-:W-:Y:S02]  /*3e90*/  UISETP.NE.AND UP0, UPT, UR5, URZ, UPT ;  /* 0x000000ff0500728c */ /* 0x000fe4000bf05270 */
[----:B-1----:R-:W-:-:S09]  /*3ea0*/  ULEA UR6, UR6, UR8, 0x18 ;  /* 0x0000000806067291 */ /* 0x002fd2000f8ec0ff */
[----:B------:R1:W-:Y:S01]  /*3eb0*/  @P0 STS.U8 [UR6+0x1c], R0 ;  /* 0x00001c00ff000988 */ /* 0x0003e20008000006 */
[----:B------:R-:W-:Y:S05]  /*3ec0*/  BRA.U UP0, `(.L_x_75) ;  /* 0x0000000100a07547 */ /* 0x000fea000b800000 */
[----:B------:R-:W-:Y:S01]  /*3ed0*/  UIADD3 UR5, UPT, UPT, UR7, 0xd0, URZ ;  /* 0x000000d007057890 */ /* 0x000fe2000fffe0ff */
[----:B------:R-:W-:-:S03]  /*3ee0*/  SHF.L.U32 R2, R9, 0x1f, RZ ;  /* 0x0000001f09027819 */ /* 0x000fc600000006ff */
[----:B------:R-:W-:-:S09]  /*3ef0*/  ULEA UR8, UR19, UR5, 0x3 ;  /* 0x0000000513087291 */ /* 0x000fd2000f8e18ff */
[----:B------:R-:W2:Y:S02]  /*3f00*/  SYNCS.PHASECHK.TRANS64.TRYWAIT P0, [UR8], R2 ;  /* 0x00000002ff0075a7 */ /* 0x000ea40008001108 */
[----:B--2---:R-:W-:Y:S05]  /*3f10*/  @!P0 BRA `(.L_x_76) ;  /* 0x0000005c00a48947 */ /* 0x004fea0003800000 */
.L_x_172:
        /* <DEDUP_REMOVED lines=9> */
.L_x_174:
        /* <DEDUP_REMOVED lines=9> */
.L_x_176:
[----:B------:R-:W-:-:S04]  /*4040*/  UIADD3 UR9, UPT, UPT, UR9, 0x1, URZ ;  /* 0x0000000109097890 */ /* 0x000fc8000fffe0ff */
[----:B------:R-:W-:-:S04]  /*4050*/  UISETP.NE.AND UP1, UPT, UR9, 0x4, UPT ;  /* 0x000000040900788c */ /* 0x000fc8000bf25270 */
[----:B------:R-:W-:Y:S02]  /*4060*/  USEL UR8, URZ, 0x1, UP1 ;  /* 0x00000001ff087887 */ /* 0x000fe40008800000 */
[----:B------:R-:W-:-:S04]  /*4070*/  USEL UR9, UR9, URZ, UP1 ;  /* 0x000000ff09097287 */ /* 0x000fc80008800000 */
[----:B------:R-:W-:Y:S01]  /*4080*/  ULEA UR9, UR9, UR5, 0x3 ;  /* 0x0000000509097291 */ /* 0x000fe2000f8e18ff */
[----:B------:R-:W-:-:S04]  /*4090*/  LOP3.LUT R2, R2, UR8, RZ, 0x3c, !PT ;  /* 0x0000000802027c12 */ /* 0x000fc8000f8e3cff */
[----:B------:R-:W-:Y:S01]  /*40a0*/  SHF.L.U32 R2, R2, 0x1f, RZ ;  /* 0x0000001f02027819 */ /* 0x000fe200000006ff */
[----:B-1----:R-:W-:-:S04]  /*40b0*/  IMAD.U32 R0, RZ, RZ, UR9 ;  /* 0x00000009ff007e24 */ /* 0x002fc8000f8e00ff */
[----:B------:R1:W2:Y:S03]  /*40c0*/  SYNCS.PHASECHK.TRANS64.TRYWAIT P0, [R0+URZ], R2 ;  /* 0x00000002000075a7 */ /* 0x0002a600080011ff */
[----:B--2---:R-:W-:Y:S05]  /*40d0*/  @!P0 NANOSLEEP.SYNCS 0x989680 ;  /* 0x009896800000895d */ /* 0x004fea0003900000 */
[----:B------:R-:W2:Y:S02]  /*40e0*/  @!P0 SYNCS.PHASECHK.TRANS64 P0, [R0+URZ], R2 ;  /* 0x00000002000085a7 */ /* 0x000ea400080010ff */
[----:B--2---:R-:W-:Y:S05]  /*40f0*/  @P0 BRA `(.L_x_79) ;  /* 0x0000000000200947 */ /* 0x004fea0003800000 */
.L_x_80:
[----:B--2---:R2:W4:Y:S02]  /*4100*/  SYNCS.PHASECHK.TRANS64.TRYWAIT P0, [R0+URZ], R2 ;  /* 0x00000002000075a7 */ /* 0x00452400080011ff */
[----:B----4-:R-:W-:Y:S05]  /*4110*/  @!P0 NANOSLEEP.SYNCS 0x989680 ;  /* 0x009896800000895d */ /* 0x010fea0003900000 */
[----:B------:R-:W4:Y:S02]  /*4120*/  @!P0 SYNCS.PHASECHK.TRANS64 P0, [R0+URZ], R2 ;  /* 0x00000002000085a7 */ /* 0x000f2400080010ff */
[----:B----4-:R-:W-:Y:S05]  /*4130*/  @!P0 BRA `(.L_x_80) ;  /* 0xfffffffc00f08947 */ /* 0x010fea000383ffff */
[----:B------:R-:W-:Y:S05]  /*4140*/  BRA `(.L_x_79) ;  /* 0x00000000000c7947 */ /* 0x000fea0003800000 */
.L_x_75:
[----:B------:R-:W-:-:S04]  /*4150*/  UIADD3 UR5, UPT, UPT, UR7, 0x110, URZ ;  /* 0x0000011007057890 */ /* 0x000fc8000fffe0ff */
[----:B------:R-:W-:-:S09]  /*4160*/  UPRMT UR5, UR4, 0x654, UR5 ;  /* 0x0000065404057896 */ /* 0x000fd20008000005 */
[----:B------:R-:W-:Y:S03]  /*4170*/  SYNCS.ARRIVE.TRANS64.RED.A1T0 RZ, [UR5], RZ ;  /* 0x000000ffffff79a7 */ /* 0x000fe60008100405 */
.L_x_79:
[----:B-12---:R-:W-:Y:S01]  /*4180*/  SHF.L.U32 R2, RZ, 0x1f, RZ ;  /* 0x0000001fff027819 */ /* 0x006fe200000006ff */
[----:B------:R-:W-:Y:S01]  /*4190*/  UIADD3 UR5, UPT, UPT, UR7, 0x110, URZ ;  /* 0x0000011007057890 */ /* 0x000fe2000fffe0ff */
[----:B------:R-:W-:Y:S02]  /*41a0*/  PLOP3.LUT P0, PT, PT, PT, UP0, 0x80, 0x8 ;  /* 0x000000000008781c */ /* 0x000fe40003f0f008 */
[----:B------:R-:W1:Y:S02]  /*41b0*/  SYNCS.PHASECHK.TRANS64.TRYWAIT P1, [UR7+0x110], R2 ;  /* 0x00011002ff0075a7 */ /* 0x000e640008021107 */
[----:B-1----:R-:W-:Y:S09]  /*41c0*/  @!P1 BRA `(.L_x_81) ;  /* 0x0000005c00409947 */ /* 0x002ff20003800000 */
.L_x_178:
[----:B------:R-:W-:Y:S01]  /*41d0*/  @!UP0 UPRMT UR5, UR4, 0x654, UR5 ;  /* 0x0000065404058896 */ /* 0x000fe20008000005 */
[----:B------:R-:W-:Y:S02]  /*41e0*/  UMOV UR8, 0xffff ;  /* 0x0000ffff00087882 */ /* 0x000fe40000000000 */
[----:B------:R-:W-:-:S06]  /*41f0*/  UMOV UR4, 0x1 ;  /* 0x0000000100047882 */ /* 0x000fcc0000000000 */
[----:B------:R-:W-:Y:S01]  /*4200*/  @!P0 SYNCS.ARRIVE.TRANS64.RED.A1T0 RZ, [UR5], RZ ;  /* 0x000000ffffff89a7 */ /* 0x000fe20008100405 */
[----:B------:R-:W-:Y:S01]  /*4210*/  NOP ;  /* 0x0000000000007918 */ /* 0x000fe20000000000 */
[----:B-1----:R-:W1:Y:S01]  /*4220*/  LDS R0, [UR6+0x14] ;  /* 0x00001406ff007984 */ /* 0x002e620008000800 */
[----:B------:R-:W-:-:S04]  /*4230*/  ULOP3.LUT UR5, UR21, 0xffff, URZ, 0xc0, !UPT ;  /* 0x0000ffff15057892 */ /* 0x000fc8000f8ec0ff */
[----:B------:R-:W-:-:S04]  /*4240*/  USHF.R.U32.HI UR5, URZ, 0x5, UR5 ;  /* 0x00000005ff057899 */ /* 0x000fc80008011605 */
[----:B------:R-:W-:Y:S02]  /*4250*/  USHF.L.U32 UR8, UR8, UR5, URZ ;  /* 0x0000000508087299 */ /* 0x000fe400080006ff */
[----:B------:R-:W-:-:S04]  /*4260*/  USHF.L.U32 UR4, UR4, UR5, URZ ;  /* 0x0000000504047299 */ /* 0x000fc800080006ff */
[----:B-1----:R-:W-:-:S04]  /*4270*/  LOP3.LUT R0, R0, UR8, RZ, 0xc0, !PT ;  /* 0x0000000800007c12 */ /* 0x002fc8000f8ec0ff */
[----:B------:R-:W-:-:S13]  /*4280*/  ISETP.NE.AND P0, PT, R0, UR8, PT ;  /* 0x0000000800007c0c */ /* 0x000fda000bf05270 */
[----:B------:R-:W-:Y:S05]  /*4290*/  @P0 BRA `(.L_x_82) ;  /* 0x0000000000580947 */ /* 0x000fea0003800000 */
[----:B------:R-:W1:Y:S02]  /*42a0*/  LDS R0, [UR6+0x18] ;  /* 0x00001806ff007984 */ /* 0x000e640008000800 */
[----:B-1----:R-:W-:-:S04]  /*42b0*/  LOP3.LUT R0, R0, UR4, RZ, 0xc0, !PT ;  /* 0x0000000400007c12 */ /* 0x002fc8000f8ec0ff */
[----:B------:R-:W-:-:S13]  /*42c0*/  ISETP.NE.AND P0, PT, R0, UR4, PT ;  /* 0x0000000400007c0c */ /* 0x000fda000bf05270 */
[----:B------:R-:W-:Y:S05]  /*42d0*/  @P0 BRA `(.L_x_83) ;  /* 0x00000000003c0947 */ /* 0x000fea0003800000 */
[----:B------:R-:W1:Y:S01]  /*42e0*/  S2R R2, SR_LANEID ;  /* 0x0000000000027919 */ /* 0x000e620000000000 */
[----:B------:R-:W-:Y:S01]  /*42f0*/  ULOP3.LUT UR8, URZ, UR8, URZ, 0x33, !UPT ;  /* 0x00000008ff087292 */ /* 0x000fe2000f8e33ff */
[----:B------:R-:W-:Y:S02]  /*4300*/  VOTEU.ANY UR7, UPT, PT ;  /* 0x0000000000077886 */ /* 0x000fe400038e0100 */
[----:B------:R-:W-:-:S03]  /*4310*/  UFLO.U32 UR7, UR7 ;  /* 0x00000007000772bd */ /* 0x000fc600080e0000 */
[----:B------:R-:W-:-:S04]  /*4320*/  IMAD.U32 R0, RZ, RZ, UR8 ;  /* 0x00000008ff007e24 */ /* 0x000fc8000f8e00ff */
[----:B------:R2:W4:Y:S02]  /*4330*/  REDUX UR5, R0 ;  /* 0x00000000000573c4 */ /* 0x0005240000000000 */
[----:B------:R1:W-:Y:S02]  /*4340*/  UTCATOMSWS.AND URZ, UR8 ;  /* 0x0000000800ff79e3 */ /* 0x0003e40008000000 */
[----:B-1----:R-:W-:Y:S02]  /*4350*/  ISETP.EQ.U32.AND P0, PT, R2, UR7, PT ;  /* 0x0000000702007c0c */ /* 0x002fe4000bf02070 */
[----:B--2---:R-:W-:Y:S02]  /*4360*/  LOP3.LUT R0, RZ, UR4, RZ, 0x33, !PT ;  /* 0x00000004ff007c12 */ /* 0x004fe4000f8e33ff */
[----:B----4-:R-:W-:Y:S02]  /*4370*/  MOV R2, UR5 ;  /* 0x0000000500027c02 */ /* 0x010fe40008000f00 */
[----:B------:R-:W1:Y:S07]  /*4380*/  REDUX UR4, R0 ;  /* 0x00000000000473c4 */ /* 0x000e6e0000000000 */
[----:B------:R2:W-:Y:S01]  /*4390*/  @P0 ATOMS.AND RZ, [UR6+0x14], R2 ;  /* 0x00001402ffff098c */ /* 0x0005e2000a800006 */
[----:B-1----:R-:W-:-:S05]  /*43a0*/  IMAD.U32 R0, RZ, RZ, UR4 ;  /* 0x00000004ff007e24 */ /* 0x002fca000f8e00ff */
[----:B------:R2:W-:Y:S01]  /*43b0*/  @P0 ATOMS.AND RZ, [UR6+0x18], R0 ;  /* 0x00001800ffff098c */ /* 0x0005e2000a800006 */
[----:B------:R-:W-:Y:S05]  /*43c0*/  BRA `(.L_x_84) ;  /* 0x0000000000147947 */ /* 0x000fea0003800000 */
.L_x_83:
[----:B------:R-:W-:Y:S02]  /*43d0*/  MOV R2, 0x43f0 ;  /* 0x000043f000027802 */ /* 0x000fe40000000f00 */
[----:B---3-5:R-:W-:Y:S05]  /*43e0*/  CALL.REL.NOINC `($__internal_0_$__cuda_sm10x_tcgen05_guardrail_trap_col_being_dealloced_not_returned_by_alloc) ;  /* 0x0000006000207944 */ /* 0x028fea0003c00000 */
[----:B------:R-:W-:Y:S05]  /*43f0*/  BRA `(.L_x_84) ;  /* 0x0000000000087947 */ /* 0x000fea0003800000 */
.L_x_82:
[----:B------:R-:W-:Y:S02]  /*4400*/  MOV R2, 0x4420 ;  /* 0x0000442000027802 */ /* 0x000fe40000000f00 */
[----:B---3-5:R-:W-:Y:S05]  /*4410*/  CALL.REL.NOINC `($__internal_2_$__cuda_sm10x_tcgen05_guardrail_trap_unallocated_columns_being_dealloced) ;  /* 0x00000060002c7944 */ /* 0x028fea0003c00000 */
.L_x_84:
[----:B------:R-:W-:Y:S01]  /*4420*/  NOP ;  /* 0x0000000000007918 */ /* 0x000fe20000000000 */
[----:B------:R-:W-:Y:S05]  /*4430*/  EXIT ;  /* 0x000000000000794d */ /* 0x000fea0003800000 */
.L_x_55:
[----:B------:R-:W-:-:S09]  /*4440*/  UISETP.NE.OR UP5, UPT, UR10, 0x3, !UP5 ;  /* 0x000000030a00788c */ /* 0x000fd2000efa5670 */
[----:B------:R-:W-:Y:S05]  /*4450*/  BRA.U UP5, `(.L_x_85) ;  /* 0x0000001105087547 */ /* 0x000fea000b800000 */
[----:B------:R-:W1:Y:S01]  /*4460*/  LDC R0, c[0x0][0xb30] ;  /* 0x0002cc00ff007b82 */ /* 0x000e620000000800 */
[----:B------:R-:W2:Y:S01]  /*4470*/  LDCU.64 UR8, c[0x0][0x888] ;  /* 0x00011100ff0877ac */ /* 0x000ea20008000a00 */
[----:B------:R-:W-:Y:S02]  /*4480*/  HFMA2 R27, -RZ, RZ, 0, 0 ;  /* 0x00000000ff1b7431 */ /* 0x000fe400000001ff */
[----:B------:R-:W-:Y:S01]  /*4490*/  IMAD.MOV.U32 R29, RZ, RZ, 0x1 ;  /* 0x00000001ff1d7424 */ /* 0x000fe200078e00ff */
[----:B------:R-:W-:Y:S01]  /*44a0*/  MOV R25, 0x2000 ;  /* 0x0000200000197802 */ /* 0x000fe20000000f00 */
[----:B------:R-:W3:Y:S01]  /*44b0*/  LDCU.64 UR4, c[0x0][0x890] ;  /* 0x00011200ff0477ac */ /* 0x000ee20008000a00 */
[----:B------:R-:W-:Y:S01]  /*44c0*/  IMAD.MOV.U32 R28, RZ, RZ, RZ ;  /* 0x000000ffff1c7224 */ /* 0x000fe200078e00ff */
[----:B------:R-:W4:Y:S01]  /*44d0*/  LDC R24, c[0x0][0x370] ;  /* 0x0000dc00ff187b82 */ /* 0x000f220000000800 */
[----:B------:R-:W-:Y:S01]  /*44e0*/  UMOV UR6, 0x400 ;  /* 0x0000040000067882 */ /* 0x000fe20000000000 */
[----:B------:R-:W-:-:S02]  /*44f0*/  UPLOP3.LUT UP1, UPT, UPT, UPT, UPT, 0x40, 0x4 ;  /* 0x000000000004789c */ /* 0x000fc40003f2e870 */
[----:B------:R-:W-:-:S04]  /*4500*/  ULEA UR6, UR37, UR6, 0x18 ;  /* 0x0000000625067291 */ /* 0x000fc8000f8ec0ff */
[----:B------:R-:W4:Y:S01]  /*4510*/  LDC R3, c[0x0][0xb0c] ;  /* 0x0002c300ff037b82 */ /* 0x000f220000000800 */
[----:B------:R-:W-:Y:S02]  /*4520*/  UIADD3 UR13, UPT, UPT, UR6, 0x58, URZ ;  /* 0x00000058060d7890 */ /* 0x000fe4000fffe0ff */
[----:B--2---:R-:W-:Y:S02]  /*4530*/  UISETP.NE.U32.AND UP2, UPT, UR8, URZ, UPT ;  /* 0x000000ff0800728c */ /* 0x004fe4000bf45070 */
[----:B------:R-:W-:Y:S02]  /*4540*/  UIADD3 UR33, UPT, UPT, UR6, 0x40, URZ ;  /* 0x0000004006217890 */ /* 0x000fe4000fffe0ff */
[----:B---3--:R-:W-:Y:S01]  /*4550*/  UISETP.NE.U32.AND UP3, UPT, UR4, URZ, UPT ;  /* 0x000000ff0400728c */ /* 0x008fe2000bf65070 */
[----:B------:R-:W2:Y:S01]  /*4560*/  LDC R18, c[0x0][0xb20] ;  /* 0x0002c800ff127b82 */ /* 0x000ea20000000800 */
[----:B-1----:R-:W-:Y:S01]  /*4570*/  ISETP.NE.AND P1, PT, R0, 0x1, PT ;  /* 0x000000010000780c */ /* 0x002fe20003f25270 */
[----:B------:R-:W-:-:S02]  /*4580*/  UISETP.NE.AND.EX UP2, UPT, UR9, URZ, UPT, UP2 ;  /* 0x000000ff0900728c */ /* 0x000fc4000bf45320 */
[----:B------:R-:W-:Y:S02]  /*4590*/  UIADD3 UR25, UPT, UPT, UR6, 0x48, URZ ;  /* 0x0000004806197890 */ /* 0x000fe4000fffe0ff */
[----:B------:R-:W-:Y:S02]  /*45a0*/  UIADD3 UR17, UPT, UPT, UR6, 0x50, URZ ;  /* 0x0000005006117890 */ /* 0x000fe4000fffe0ff */
[----:B------:R-:W1:Y:S01]  /*45b0*/  LDC.64 R30, c[0x0][0x348] ;  /* 0x0000d200ff1e7b82 */ /* 0x000e620000000a00 */
[----:B------:R-:W-:Y:S02]  /*45c0*/  UPRMT UR13, UR37, 0x654, UR13 ;  /* 0x00000654250d7896 */ /* 0x000fe4000800000d */
[----:B------:R-:W-:-:S05]  /*45d0*/  UISETP.NE.AND.EX UP3, UPT, UR5, URZ, UPT, UP3 ;  /* 0x000000ff0500728c */ /* 0x000fca000bf65330 */
[----:B------:R-:W3:Y:S08]  /*45e0*/  LDC.64 R16, c[0x0][0xb10] ;  /* 0x0002c400ff107b82 */ /* 0x000ef00000000a00 */
[----:B------:R-:W1:Y:S08]  /*45f0*/  LDC.64 R6, c[0x0][0xb18] ;  /* 0x0002c600ff067b82 */ /* 0x000e700000000a00 */
[----:B------:R-:W1:Y:S08]  /*4600*/  LDC.64 R4, c[0x0][0xb28] ;  /* 0x0002ca00ff047b82 */ /* 0x000e700000000a00 */
[----:B--2-4-:R-:W1:Y:S02]  /*4610*/  LDC R19, c[0x0][0x374] ;  /* 0x0000dd00ff137b82 */ /* 0x014e640000000800 */
.L_x_96:
[C---:B------:R-:W-:Y:S02]  /*4620*/  LEA R0, R28.reuse, UR6, 0x3 ;  /* 0x000000061c007c11 */ /* 0x040fe4000f8e18ff */
[----:B------:R-:W-:Y:S02]  /*4630*/  SHF.L.U32 R2, R27, 0x1f, RZ ;  /* 0x0000001f1b027819 */ /* 0x000fe400000006ff */
[----:B------:R-:W-:Y:S02]  /*4640*/  LEA R20, R28, UR6, 0x4 ;  /* 0x000000061c147c11 */ /* 0x000fe4000f8e20ff */
[----:B--2---:R-:W2:Y:S02]  /*4650*/  SYNCS.PHASECHK.TRANS64.TRYWAIT P0, [R0+URZ+0x90], R2 ;  /* 0x00009002000075a7 */ /* 0x004ea400080011ff */
[----:B--2---:R-:W-:Y:S05]  /*4660*/  @!P0 BRA `(.L_x_86) ;  /* 0x0000005800308947 */ /* 0x004fea0003800000 */
.L_x_179:
[----:B------:R-:W-:Y:S01]  /*4670*/  ISETP.GE.AND P0, PT, R40, 0x1, PT ;  /* 0x000000012800780c */ /* 0x000fe20003f06270 */
[----:B------:R-:W4:Y:S01]  /*4680*/  LDS.128 R20, [R20+0x120] ;  /* 0x0001200014147984 */ /* 0x000f220000000c00 */
[----:B--2---:R-:W-:Y:S01]  /*4690*/  VIADD R0, R0, 0xa0 ;  /* 0x000000a000007836 */ /* 0x004fe20000000000 */
[----:B------:R-:W-:Y:S01]  /*46a0*/  @!PT LDS RZ, [RZ] ;  /* 0x00000000fffff984 */ /* 0x000fe20000000800 */
[----:B------:R-:W-:Y:S01]  /*46b0*/  @!PT LDS RZ, [RZ] ;  /* 0x00000000fffff984 */ /* 0x000fe20000000800 */
[----:B------:R-:W-:Y:S01]  /*46c0*/  @!PT LDS RZ, [RZ] ;  /* 0x00000000fffff984 */ /* 0x000fe20000000800 */
[----:B------:R-:W-:Y:S01]  /*46d0*/  @!PT LDS RZ, [RZ] ;  /* 0x00000000fffff984 */ /* 0x000fe20000000800 */
[----:B------:R2:W-:Y:S06]  /*46e0*/  MEMBAR.ALL.CTA ;  /* 0x0000000000007992 */ /* 0x0005ec0000008000 */
[----:B--2---:R-:W2:Y:S01]  /*46f0*/  FENCE.VIEW.ASYNC.S ;  /* 0x00000000000073c6 */ /* 0x004ea20000000000 */
[----:B------:R-:W-:Y:S04]  /*4700*/  PRMT R0, RZ, 0x654, R0 ;  /* 0x00000654ff007816 */ /* 0x000fe80000000000 */
[----:B--2---:R2:W-:Y:S01]  /*4710*/  SYNCS.ARRIVE.TRANS64.RED.A1T0 RZ, [R0+URZ], RZ ;  /* 0x000000ff00ff79a7 */ /* 0x0045e200081004ff */
[----:B----4-:R-:W-:Y:S11]  /*4720*/  LOP3.LUT P3, RZ, R22, 0x1, RZ, 0xc0, !PT ;  /* 0x0000000116ff7812 */ /* 0x010ff6000786c0ff */
[----:B------:R-:W-:Y:S02]  /*4730*/  @!UPT UIADD3 URZ, UPT, UPT, URZ, URZ, URZ ;  /* 0x000000fffffff290 */ /* 0x000fe4000fffe0ff */
[----:B------:R-:W-:Y:S02]  /*4740*/  @P3 MOV R11, R20 ;  /* 0x00000014000b3202 */ /* 0x000fe40000000f00 */
[----:B------:R-:W-:Y:S01]  /*4750*/  @P3 LOP3.LUT R10, R21, 0xffff, RZ, 0xc0, !PT ;  /* 0x0000ffff150a3812 */ /* 0x000fe200078ec0ff */
[----:B--2---:R-:W-:Y:S06]  /*4760*/  @!P0 BRA `(.L_x_87) ;  /* 0x0000000000a48947 */ /* 0x004fec0003800000 */
[-C--:B-1----:R-:W-:Y:S01]  /*4770*/  IMAD.HI.U32 R0, R19, R7.reuse, RZ ;  /* 0x0000000713007227 */ /* 0x082fe200078e00ff */
[----:B------:R-:W-:Y:S02]  /*4780*/  ISETP.NE.AND P0, PT, R6, 0x1, PT ;  /* 0x000000010600780c */ /* 0x000fe40003f05270 */
[----:B------:R-:W-:Y:S01]  /*4790*/  ISETP.NE.AND P2, PT, R40, 0x1, PT ;  /* 0x000000012800780c */ /* 0x000fe20003f45270 */
[----:B---3--:R-:W-:Y:S01]  /*47a0*/  IMAD.HI.U32 R9, R24, R16, RZ ;  /* 0x0000001018097227 */ /* 0x008fe200078e00ff */
[----:B------:R-:W-:Y:S02]  /*47b0*/  SHF.R.U32.HI R0, RZ, R18, R0 ;  /* 0x00000012ff007219 */ /* 0x000fe40000011600 */
[----:B------:R-:W-:Y:S01]  /*47c0*/  ISETP.NE.AND P4, PT, R3, 0x1, PT ;  /* 0x000000010300780c */ /* 0x000fe20003f85270 */
[----:B------:R-:W-:Y:S01]  /*47d0*/  IMAD.HI.U32 R13, R10, R7, RZ ;  /* 0x000000070a0d7227 */ /* 0x000fe200078e00ff */
[----:B------:R-:W-:Y:S02]  /*47e0*/  SHF.R.U32.HI R9, RZ, R17, R9 ;  /* 0x00000011ff097219 */ /* 0x000fe40000011609 */
[----:B------:R-:W-:Y:S01]  /*47f0*/  SEL R0, R19, R0, !P0 ;  /* 0x0000000013007207 */ /* 0x000fe20004000000 */
[----:B------:R-:W-:Y:S01]  /*4800*/  IMAD.HI.U32 R12, R11, R16, RZ ;  /* 0x000000100b0c7227 */ /* 0x000fe200078e00ff */
[----:B------:R-:W-:Y:S03]  /*4810*/  SEL R9, R24, R9, !P4 ;  /* 0x0000000918097207 */ /* 0x000fe60006000000 */
[-C--:B------:R-:W-:Y:S01]  /*4820*/  IMAD.HI.U32 R8, R0, R4.reuse, RZ ;  /* 0x0000000400087227 */ /* 0x080fe200078e00ff */
[----:B------:R-:W-:Y:S03]  /*4830*/  SHF.R.U32.HI R12, RZ, R17, R12 ;  /* 0x00000011ff0c7219 */ /* 0x000fe6000001160c */
[----:B------:R-:W-:Y:S01]  /*4840*/  IMAD.HI.U32 R2, R9, R4, RZ ;  /* 0x0000000409027227 */ /* 0x000fe200078e00ff */
[-C--:B------:R-:W-:Y:S02]  /*4850*/  @P2 SHF.R.U32.HI R0, RZ, R5.reuse, R8 ;  /* 0x00000005ff002219 */ /* 0x080fe40000011608 */
[----:B------:R-:W-:Y:S02]  /*4860*/  SHF.R.U32.HI R8, RZ, R18, R13 ;  /* 0x00000012ff087219 */ /* 0x000fe4000001160d */
[----:B------:R-:W-:Y:S01]  /*4870*/  @P2 SHF.R.U32.HI R9, RZ, R5, R2 ;  /* 0x00000005ff092219 */ /* 0x000fe20000011602 */
[----:B------:R-:W-:Y:S01]  /*4880*/  IMAD R0, R40, R0, RZ ;  /* 0x0000000028007224 */ /* 0x000fe200078e02ff */
[----:B------:R-:W-:Y:S02]  /*4890*/  SEL R8, R10, R8, !P0 ;  /* 0x000000080a087207 */ /* 0x000fe40004000000 */
[----:B------:R-:W-:Y:S01]  /*48a0*/  SEL R2, R11, R12, !P4 ;  /* 0x0000000c0b027207 */ /* 0x000fe20006000000 */
[----:B------:R-:W-:Y:S01]  /*48b0*/  IMAD R12, R40, R9, RZ ;  /* 0x00000009280c7224 */ /* 0x000fe200078e02ff */
[C---:B------:R-:W-:Y:S01]  /*48c0*/  ISETP.GE.AND P0, PT, R8.reuse, R0, PT ;  /* 0x000000000800720c */ /* 0x040fe20003f06270 */
[----:B------:R-:W-:Y:S03]  /*48d0*/  IMAD.HI.U32 R0, R8, R4, RZ ;  /* 0x0000000408007227 */ /* 0x000fe600078e00ff */
[----:B------:R-:W-:Y:S02]  /*48e0*/  ISETP.GE.OR P0, PT, R2, R12, P0 ;  /* 0x0000000c0200720c */ /* 0x000fe40000706670 */
[-C--:B------:R-:W-:Y:S04]  /*48f0*/  SHF.R.U32.HI R0, RZ, R5.reuse, R0 ;  /* 0x00000005ff007219 */ /* 0x080fe80000011600 */
[----:B------:R-:W-:Y:S05]  /*4900*/  SEL R13, R8, R0, !P2 ;  /* 0x00000000080d7207 */ /* 0x000fea0005000000 */
[----:B------:R-:W-:Y:S02]  /*4910*/  IMAD.MOV R12, RZ, RZ, -R13 ;  /* 0x000000ffff0c7224 */ /* 0x000fe400078e0a0d */
[----:B------:R-:W-:Y:S04]  /*4920*/  @!P0 IMAD.HI.U32 R0, R2, R4, RZ ;  /* 0x0000000402008227 */ /* 0x000fe800078e00ff */
[----:B------:R-:W-:Y:S01]  /*4930*/  IMAD R12, R40, R12, R8 ;  /* 0x0000000c280c7224 */ /* 0x000fe200078e0208 */
[----:B------:R-:W-:Y:S04]  /*4940*/  @!P0 SHF.R.U32.HI R0, RZ, R5, R0 ;  /* 0x00000005ff008219 */ /* 0x000fe80000011600 */
[----:B------:R-:W-:Y:S04]  /*4950*/  @!P0 SEL R0, R2, R0, !P2 ;  /* 0x0000000002008207 */ /* 0x000fe80005000000 */
[----:B------:R-:W-:Y:S01]  /*4960*/  @!P0 IADD3 R13, PT, PT, R13, -R0, RZ ;  /* 0x800000000d0d8210 */ /* 0x000fe20007ffe0ff */
[----:B------:R-:W-:Y:S01]  /*4970*/  @!P0 IMAD R0, R9, R12, R0 ;  /* 0x0000000c09008224 */ /* 0x000fe200078e0200 */
[----:B------:R-:W-:Y:S01]  /*4980*/  IADD3 R9, PT, PT, -R8, RZ, RZ ;  /* 0x000000ff08097210 */ /* 0x000fe20007ffe1ff */
[--C-:B------:R-:W-:Y:S02]  /*4990*/  IMAD.MOV R12, RZ, RZ, -R2.reuse ;  /* 0x000000ffff0c7224 */ /* 0x100fe400078e0a02 */
[----:B------:R-:W-:Y:S02]  /*49a0*/  @!P0 IMAD R8, R13, R40, R2 ;  /* 0x000000280d088224 */ /* 0x000fe400078e0202 */
[----:B------:R-:W-:Y:S02]  /*49b0*/  @!P0 IMAD.MOV.U32 R2, RZ, RZ, R0 ;  /* 0x000000ffff028224 */ /* 0x000fe400078e0000 */
[----:B------:R-:W-:Y:S02]  /*49c0*/  IMAD R11, R3, R12, R11 ;  /* 0x0000000c030b7224 */ /* 0x000fe400078e020b */
[----:B------:R-:W-:Y:S02]  /*49d0*/  IMAD R10, R6, R9, R10 ;  /* 0x00000009060a7224 */ /* 0x000fe400078e020a */
[----:B------:R-:W-:Y:S02]  /*49e0*/  IMAD R11, R2, R3, R11 ;  /* 0x00000003020b7224 */ /* 0x000fe400078e020b */
[----:B------:R-:W-:Y:S02]  /*49f0*/  IMAD R10, R8, R6, R10 ;  /* 0x00000006080a7224 */ /* 0x000fe400078e020a */
.L_x_87:
[----:B------:R-:W-:Y:S05]  /*4a00*/  BRA.U UP1, `(.L_x_88) ;  /* 0x0000000101107547 */ /* 0x000fea000b800000 */
[----:B------:R-:W-:Y:S04]  /*4a10*/  MOV R2, UR7 ;  /* 0x0000000700027c02 */ /* 0x000fe80008000f00 */
[----:B------:R-:W-:Y:S04]  /*4a20*/  SHF.L.U32 R2, R2, 0x1f, RZ ;  /* 0x0000001f02027819 */ /* 0x000fe800000006ff */
[----:B------:R-:W2:Y:S02]  /*4a30*/  SYNCS.PHASECHK.TRANS64.TRYWAIT P0, [UR6+0x88], R2 ;  /* 0x00008802ff0075a7 */ /* 0x000ea40008001106 */
[----:B--2---:R-:W-:Y:S05]  /*4a40*/  @!P0 BRA `(.L_x_89) ;  /* 0x00000054004c8947 */ /* 0x004fea0003800000 */
.L_x_88:
[----:B------:R-:W-:Y:S02]  /*4a50*/  R2UR UR35, R14 ;  /* 0x000000000e2372ca */ /* 0x000fe400000e0000 */
[----:B------:R-:W-:Y:S02]  /*4a60*/  R2UR UR34, R15 ;  /* 0x000000000f2272ca */ /* 0x000fe400000e0000 */
[----:B------:R-:W-:Y:S02]  /*4a70*/  ISETP.NE.U32.AND P2, PT, RZ, UR4, PT ;  /* 0x00000004ff007c0c */ /* 0x000fe4000bf45070 */
[----:B------:R-:W-:Y:S02]  /*4a80*/  SHF.L.U32 R14, R29, 0x1f, RZ ;  /* 0x0000001f1d0e7819 */ /* 0x000fe400000006ff */
[----:B------:R-:W-:Y:S05]  /*4a90*/  ISETP.NE.AND.EX P2, PT, RZ, UR5, PT, P2 ;  /* 0x00000005ff007c0c */ /* 0x000fea000bf45320 */
[----:B------:R-:W-:Y:S02]  /*4aa0*/  USHF.L.U32 UR35, UR35, 0x7, URZ ;  /* 0x0000000723237899 */ /* 0x000fe400080006ff */
[----:B------:R-:W-:Y:S01]  /*4ab0*/  USHF.L.U32 UR34, UR34, 0x7, URZ ;  /* 0x0000000722227899 */ /* 0x000fe200080006ff */
[----:B------:R-:W-:Y:S11]  /*4ac0*/  BRA.U !UP3, `(.L_x_90) ;  /* 0x000000010b347547 */ /* 0x000ff6000b800000 */
[----:B------:R-:W-:Y:S01]  /*4ad0*/  UPLOP3.LUT UP0, UPT, UPT, UPT, UP2, 0x80, 0x8 ;  /* 0x000000000008789c */ /* 0x000fe20003f0f020 */
[----:B--2---:R-:W-:Y:S02]  /*4ae0*/  HFMA2 R0, -RZ, RZ, 0, 5.9604644775390625e-08 ;  /* 0x00000001ff007431 */ /* 0x004fe400000001ff */
[----:B------:R-:W-:Y:S03]  /*4af0*/  IMAD.MOV.U32 R92, RZ, RZ, 0x1 ;  /* 0x00000001ff5c7424 */ /* 0x000fe600078e00ff */
[----:B------:R-:W-:Y:S05]  /*4b00*/  PLOP3.LUT P0, PT, PT, PT, UP0, 0x80, 0x8 ;  /* 0x000000000008781c */ /* 0x000fea0003f0f008 */
[----:B------:R-:W2:Y:S01]  /*4b10*/  @UP0 LDCU.64 UR10, c[0x0][0x888] ;  /* 0x00011100ff0a07ac */ /* 0x000ea20008000a00 */
[----:B------:R-:W-:Y:S07]  /*4b20*/  @UP0 UIMAD UR8, UR36, UR4, URZ ;  /* 0x00000004240802a4 */ /* 0x000fee000f8e02ff */
[----:B------:R-:W-:Y:S01]  /*4b30*/  @!P0 PRMT R92, R0, 0x7610, R92 ;  /* 0x00007610005c8816 */ /* 0x000fe2000000005c */
[----:B--2---:R-:W-:Y:S03]  /*4b40*/  @UP0 UIMAD.WIDE UR10, UR8, 0x4, UR10 ;  /* 0x00000004080a08a5 */ /* 0x004fe6000f8e020a */
[----:B------:R-:W2:Y:S03]  /*4b50*/  @!UP0 LDCU UR8, c[0x0][0x880] ;  /* 0x00011000ff0887ac */ /* 0x000ea60008000800 */
[----:B------:R-:W-:Y:S01]  /*4b60*/  IMAD.U32 R8, RZ, RZ, UR10 ;  /* 0x0000000aff087e24 */ /* 0x000fe2000f8e00ff */
[----:B------:R-:W-:Y:S05]  /*4b70*/  MOV R9, UR11 ;  /* 0x0000000b00097c02 */ /* 0x000fea0008000f00 */
[----:B-----5:R4:W5:Y:S02]  /*4b80*/  @P0 LDG.E R49, desc[UR46][R8.64] ;  /* 0x0000002e08310981 */ /* 0x020964000c1e1900 */
[----:B--2-4-:R-:W-:Y:S07]  /*4b90*/  @!P0 IMAD.U32 R49, RZ, RZ, UR8 ;  /* 0x00000008ff318e24 */ /* 0x014fee000f8e00ff */
.L_x_90:
[----:B-----5:R-:W-:Y:S01]  /*4ba0*/  @!P2 FSETP.EQ.AND P0, PT, R49, RZ, PT ;  /* 0x000000ff3100a20b */ /* 0x020fe20003f02000 */
[----:B------:R-:W-:Y:S01]  /*4bb0*/  @!UPT UIADD3 URZ, UPT, UPT, URZ, URZ, URZ ;  /* 0x000000fffffff290 */ /* 0x000fe2000fffe0ff */
[----:B------:R-:W-:Y:S11]  /*4bc0*/  @!P2 BRA `(.L_x_91) ;  /* 0x000000000014a947 */ /* 0x000ff60003800000 */
[----:B------:R-:W-:Y:S02]  /*4bd0*/  LOP3.LUT P2, RZ, R92, 0xff, RZ, 0xc0, !PT ;  /* 0x000000ff5cff7812 */ /* 0x000fe4000784c0ff */
[----:B------:R-:W-:Y:S04]  /*4be0*/  PLOP3.LUT P0, PT, PT, PT, UP0, 0x80, 0x8 ;  /* 0x000000000008781c */ /* 0x000fe80003f0f008 */
[----:B------:R-:W-:Y:S07]  /*4bf0*/  PLOP3.LUT P0, PT, P0, PT, PT, 0x8, 0x80 ;  /* 0x000000000080781c */ /* 0x000fee000070e170 */
[----:B------:R-:W-:Y:S11]  /*4c00*/  @P2 FSETP.EQ.AND P0, PT, R49, RZ, PT ;  /* 0x000000ff3100220b */ /* 0x000ff60003f02000 */
[----:B------:R-:W-:Y:S02]  /*4c10*/  @!UPT UIADD3 URZ, UPT, UPT, URZ, URZ, URZ ;  /* 0x000000fffffff290 */ /* 0x000fe4000fffe0ff */
.L_x_91:
[----:B------:R-:W4:Y:S01]  /*4c20*/  SYNCS.PHASECHK.TRANS64.TRYWAIT P2, [UR6+0x60], R14 ;  /* 0x0000600eff0075a7 */ /* 0x000f220008041106 */
[----:B------:R-:W-:Y:S04]  /*4c30*/  ELECT P4, URZ, PT ;  /* 0x0000000000ff782f */ /* 0x000fe80003880000 */
[----:B------:R-:W-:Y:S11]  /*4c40*/  PLOP3.LUT P4, PT, P0, P4, PT, 0xf2, 0x2f ;  /* 0x00000000002f781c */ /* 0x000ff60000789e72 */
[----:B------:R-:W-:Y:S02]  /*4c50*/  @!UPT UIADD3 URZ, UPT, UPT, URZ, URZ, URZ ;  /* 0x000000fffffff290 */ /* 0x000fe4000fffe0ff */
[----:B-1----:R-:W-:Y:S05]  /*4c60*/  @!P4 IADD3 R8, P0, PT, R30, 0x580, RZ ;  /* 0x000005801e08c810 */ /* 0x002fea0007f1e0ff */
[----:B--2---:R-:W-:Y:S01]  /*4c70*/  @!P4 IMAD.X R2, RZ, RZ, R31, P0 ;  /* 0x000000ffff02c224 */ /* 0x004fe200000e061f */
[----:B----4-:R-:W-:Y:S07]  /*4c80*/  @!P2 BRA `(.L_x_92) ;  /* 0x0000005000d4a947 */ /* 0x010fee0003800000 */
.L_x_182:
[----:B------:R-:W-:Y:S01]  /*4c90*/  @!P4 R2UR UR8, R2 ;  /* 0x000000000208c2ca */ /* 0x000fe200000e0000 */
[----:B------:R-:W-:Y:S01]  /*4ca0*/  VOTEU.ALL UP1, P4 ;  /* 0x0000000000ff7886 */ /* 0x000fe20002020000 */
[----:B------:R-:W-:Y:S01]  /*4cb0*/  @!P4 R2UR UR9, R8 ;  /* 0x000000000809c2ca */ /* 0x000fe200000e0000 */
[----:B-1----:R-:W-:Y:S01]  /*4cc0*/  @!P4 IMAD.MOV.U32 R0, RZ, RZ, 0x2000 ;  /* 0x00002000ff00c424 */ /* 0x002fe200078e00ff */
[----:B------:R-:W-:Y:S01]  /*4cd0*/  UMOV UR10, 0x0 ;  /* 0x00000000000a7882 */ /* 0x000fe20000000000 */
[----:B------:R-:W-:Y:S01]  /*4ce0*/  UMOV UR11, 0x10000000 ;  /* 0x10000000000b7882 */ /* 0x000fe20000000000 */
[----:B------:R-:W-:Y:S01]  /*4cf0*/  @!UP1 UIADD3 UR32, UPT, UPT, UR6, 0x200, URZ ;  /* 0x0000020006209890 */ /* 0x000fe2000fffe0ff */
[----:B------:R-:W-:Y:S06]  /*4d00*/  VOTEU.ALL UP1, P4 ;  /* 0x0000000000ff7886 */ /* 0x000fec0002020000 */
[----:B------:R-:W-:Y:S01]  /*4d10*/  IMAD.U32 R9, RZ, RZ, UR8 ;  /* 0x00000008ff097e24 */ /* 0x000fe2000f8e00ff */
[----:B------:R-:W-:Y:S01]  /*4d20*/  UPRMT UR8, UR37, 0x654, UR33 ;  /* 0x0000065425087896 */ /* 0x000fe20008000021 */
[----:B------:R-:W-:Y:S03]  /*4d30*/  IMAD.U32 R8, RZ, RZ, UR9 ;  /* 0x00000009ff087e24 */ /* 0x000fe6000f8e00ff */
[----:B------:R-:W-:Y:S02]  /*4d40*/  @!P4 R2UR UR15, R9 ;  /* 0x00000000090fc2ca */ /* 0x000fe400000e0000 */
[----:B------:R-:W-:Y:S02]  /*4d50*/  @!P4 R2UR UR14, R8 ;  /* 0x00000000080ec2ca */ /* 0x000fe400000e0000 */
[----:B------:R-:W-:Y:S05]  /*4d60*/  @!P4 IADD3 R8, P0, PT, R30, 0x580, RZ ;  /* 0x000005801e08c810 */ /* 0x000fea0007f1e0ff */
[----:B------:R-:W-:Y:S06]  /*4d70*/  @!P4 IMAD.X R2, RZ, RZ, R31, P0 ;  /* 0x000000ffff02c224 */ /* 0x000fec00000e061f */
[----:B------:R1:W-:Y:S01]  /*4d80*/  @!UP1 UTMALDG.3D [UR32], [UR14], desc[UR10] ;  /* 0x00000a200e0095b4 */ /* 0x0003e20008011000 */
[----:B------:R1:W-:Y:S01]  /*4d90*/  @!P4 SYNCS.ARRIVE.TRANS64.RED.A0TR RZ, [UR6+0x40], R0 ;  /* 0x00004000ffffc9a7 */ /* 0x0003e20008300406 */
[----:B------:R-:W-:Y:S01]  /*4da0*/  SYNCS.ARRIVE.TRANS64.RED.A1T0 RZ, [UR8], RZ ;  /* 0x000000ffffff79a7 */ /* 0x000fe20008100408 */
[----:B------:R-:W2:Y:S02]  /*4db0*/  SYNCS.PHASECHK.TRANS64.TRYWAIT P2, [UR6+0x68], R14 ;  /* 0x0000680eff0075a7 */ /* 0x000ea40008041106 */
[----:B-12---:R-:W-:Y:S05]  /*4dc0*/  @!P2 BRA `(.L_x_93) ;  /* 0x00000050009ca947 */ /* 0x006fea0003800000 */
.L_x_184:
[----:B------:R-:W-:Y:S01]  /*4dd0*/  @!P4 R2UR UR8, R2 ;  /* 0x000000000208c2ca */ /* 0x000fe200000e0000 */
[----:B------:R-:W-:Y:S01]  /*4de0*/  VOTEU.ALL UP1, P4 ;  /* 0x0000000000ff7886 */ /* 0x000fe20002020000 */
[----:B------:R-:W-:Y:S01]  /*4df0*/  @!P4 R2UR UR9, R8 ;  /* 0x000000000809c2ca */ /* 0x000fe200000e0000 */
[----:B-1----:R-:W-:Y:S01]  /*4e00*/  @!P4 IMAD.MOV.U32 R0, RZ, RZ, 0x2000 ;  /* 0x00002000ff00c424 */ /* 0x002fe200078e00ff */
[----:B------:R-:W-:Y:S01]  /*4e10*/  UMOV UR10, 0x0 ;  /* 0x00000000000a7882 */ /* 0x000fe20000000000 */
[----:B------:R-:W-:Y:S01]  /*4e20*/  UMOV UR11, 0x10000000 ;  /* 0x10000000000b7882 */ /* 0x000fe20000000000 */
[----:B------:R-:W-:Y:S02]  /*4e30*/  @!UP1 UIADD3 UR26, UPT, UPT, UR34, 0x20, URZ ;  /* 0x00000020221a9890 */ /* 0x000fe4000fffe0ff */
[----:B------:R-:W-:Y:S01]  /*4e40*/  @!UP1 UIADD3 UR24, UPT, UPT, UR6, 0x2200, URZ ;  /* 0x0000220006189890 */ /* 0x000fe2000fffe0ff */
[----:B------:R-:W-:Y:S01]  /*4e50*/  VOTEU.ALL UP1, P4 ;  /* 0x0000000000ff7886 */ /* 0x000fe20002020000 */
[----:B------:R-:W-:Y:S01]  /*4e60*/  UMOV UR27, UR35 ;  /* 0x00000023001b7c82 */ /* 0x000fe20008000000 */
[----:B------:R-:W-:Y:S02]  /*4e70*/  UMOV UR28, UR36 ;  /* 0x00000024001c7c82 */ /* 0x000fe40008000000 */
        /* <DEDUP_REMOVED lines=12> */
.L_x_186:
[----:B------:R-:W2:Y:S01]  /*4f40*/  LDC.64 R12, c[0x0][0xb18] ;  /* 0x0002c600ff0c7b82 */ /* 0x000ea20000000a00 */
[----:B------:R-:W-:Y:S01]  /*4f50*/  @!P4 R2UR UR8, R2 ;  /* 0x000000000208c2ca */ /* 0x000fe200000e0000 */
[----:B------:R-:W-:Y:S01]  /*4f60*/  VOTEU.ALL UP1, P4 ;  /* 0x0000000000ff7886 */ /* 0x000fe20002020000 */
[----:B------:R-:W-:Y:S01]  /*4f70*/  @!P4 R2UR UR9, R8 ;  /* 0x000000000809c2ca */ /* 0x000fe200000e0000 */
[----:B-1----:R-:W-:Y:S01]  /*4f80*/  @!P4 IMAD.MOV.U32 R0, RZ, RZ, 0x2000 ;  /* 0x00002000ff00c424 */ /* 0x002fe200078e00ff */
[----:B------:R-:W-:Y:S03]  /*4f90*/  UMOV UR10, 0x0 ;  /* 0x00000000000a7882 */ /* 0x000fe60000000000 */
[----:B------:R-:W1:Y:S01]  /*4fa0*/  @!P1 LDC R2, c[0x0][0xb0c] ;  /* 0x0002c300ff029b82 */ /* 0x000e620000000800 */
[----:B------:R-:W-:Y:S01]  /*4fb0*/  @!UP1 UIADD3 UR18, UPT, UPT, UR34, 0x40, URZ ;  /* 0x0000004022129890 */ /* 0x000fe2000fffe0ff */
[----:B------:R-:W-:Y:S01]  /*4fc0*/  @P3 SHF.R.U32.HI R26, RZ, 0x10, R21 ;  /* 0x00000010ff1a3819 */ /* 0x000fe20000011615 */
[----:B------:R-:W-:Y:S01]  /*4fd0*/  @!UP1 UIADD3 UR16, UPT, UPT, UR6, 0x4200, URZ ;  /* 0x0000420006109890 */ /* 0x000fe2000fffe0ff */
[----:B------:R-:W-:Y:S01]  /*4fe0*/  VIADD R28, R28, 0x1 ;  /* 0x000000011c1c7836 */ /* 0x000fe20000000000 */
[----:B------:R-:W-:Y:S01]  /*4ff0*/  VOTEU.ALL UP1, P4 ;  /* 0x0000000000ff7886 */ /* 0x000fe20002020000 */
[----:B------:R-:W-:Y:S01]  /*5000*/  UMOV UR11, 0x10000000 ;  /* 0x10000000000b7882 */ /* 0x000fe20000000000 */
[----:B------:R-:W-:Y:S01]  /*5010*/  UMOV UR19, UR35 ;  /* 0x0000002300137c82 */ /* 0x000fe20008000000 */
[----:B------:R-:W-:Y:S01]  /*5020*/  IMAD.U32 R9, RZ, RZ, UR8 ;  /* 0x00000008ff097e24 */ /* 0x000fe2000f8e00ff */
[----:B------:R-:W-:Y:S01]  /*5030*/  UMOV UR20, UR36 ;  /* 0x0000002400147c82 */ /* 0x000fe20008000000 */
[----:B------:R-:W-:Y:S01]  /*5040*/  IMAD.U32 R8, RZ, RZ, UR9 ;  /* 0x00000009ff087e24 */ /* 0x000fe2000f8e00ff */
[----:B------:R-:W-:Y:S02]  /*5050*/  UPRMT UR8, UR37, 0x654, UR17 ;  /* 0x0000065425087896 */ /* 0x000fe40008000011 */
[----:B------:R-:W-:Y:S02]  /*5060*/  @!P4 R2UR UR15, R9 ;  /* 0x00000000090fc2ca */ /* 0x000fe400000e0000 */
[----:B------:R-:W-:Y:S02]  /*5070*/  @!P4 R2UR UR14, R8 ;  /* 0x00000000080ec2ca */ /* 0x000fe400000e0000 */
[----:B------:R-:W4:Y:S11]  /*5080*/  LDC.64 R8, c[0x0][0xb10] ;  /* 0x0002c400ff087b82 */ /* 0x000f360000000a00 */
[----:B------:R1:W-:Y:S01]  /*5090*/  @!UP1 UTMALDG.3D [UR16], [UR14], desc[UR10] ;  /* 0x00000a100e0095b4 */ /* 0x0003e20008011000 */
[----:B------:R5:W-:Y:S01]  /*50a0*/  @!P4 SYNCS.ARRIVE.TRANS64.RED.A0TR RZ, [UR6+0x50], R0 ;  /* 0x00005000ffffc9a7 */ /* 0x000be20008300406 */
[C---:B----4-:R-:W-:Y:S01]  /*50b0*/  @!P1 IMAD.HI.U32 R8, R11.reuse, R8, RZ ;  /* 0x000000080b089227 */ /* 0x050fe200078e00ff */
[----:B--2---:R-:W-:Y:S02]  /*50c0*/  @!P1 ISETP.NE.AND P0, PT, R12, 0x1, PT ;  /* 0x000000010c00980c */ /* 0x004fe40003f05270 */
[----:B-1----:R-:W-:Y:S01]  /*50d0*/  @!P1 ISETP.NE.AND P2, PT, R2, 0x1, PT ;  /* 0x000000010200980c */ /* 0x002fe20003f45270 */
[----:B------:R-:W-:Y:S01]  /*50e0*/  SYNCS.ARRIVE.TRANS64.RED.A1T0 RZ, [UR8], RZ ;  /* 0x000000ffffff79a7 */ /* 0x000fe20008100408 */
[C---:B------:R-:W-:Y:S01]  /*50f0*/  @!P1 IMAD.HI.U32 R13, R10.reuse, R13, RZ ;  /* 0x0000000d0a0d9227 */ /* 0x040fe200078e00ff */
[----:B------:R-:W-:Y:S04]  /*5100*/  @!P1 SHF.R.U32.HI R8, RZ, R9, R8 ;  /* 0x00000009ff089219 */ /* 0x000fe80000011608 */
[----:B------:R-:W-:Y:S01]  /*5110*/  @!P1 SEL R8, R11, R8, !P2 ;  /* 0x000000080b089207 */ /* 0x000fe20005000000 */
[----:B------:R-:W1:Y:S01]  /*5120*/  SYNCS.PHASECHK.TRANS64.TRYWAIT P5, [UR6+0x78], R14 ;  /* 0x0000780eff0075a7 */ /* 0x000e6200080a1106 */
[----:B-----5:R-:W2:Y:S02]  /*5130*/  @!P1 LDC R0, c[0x0][0xb20] ;  /* 0x0002c800ff009b82 */ /* 0x020ea40000000800 */
[----:B--2---:R-:W-:Y:S04]  /*5140*/  @!P1 SHF.R.U32.HI R0, RZ, R0, R13 ;  /* 0x00000000ff009219 */ /* 0x004fe8000001160d */
[----:B------:R-:W-:Y:S05]  /*5150*/  @!P1 SEL R9, R10, R0, !P0 ;  /* 0x000000000a099207 */ /* 0x000fea0004000000 */
[----:B------:R-:W-:Y:S02]  /*5160*/  @!P1 IMAD.IADD R0, R9, 0x1, -R8 ;  /* 0x0000000109009824 */ /* 0x000fe400078e0a08 */
[----:B------:R-:W-:Y:S02]  /*5170*/  @!P1 IMAD.IADD R8, R8, 0x1, -R9 ;  /* 0x0000000108089824 */ /* 0x000fe400078e0a09 */
[----:B------:R-:W-:Y:S02]  /*5180*/  @!P1 IMAD R11, R0, R2, R11 ;  /* 0x00000002000b9224 */ /* 0x000fe400078e020b */
[----:B------:R-:W-:Y:S01]  /*5190*/  @!P1 IMAD R10, R8, R12, R10 ;  /* 0x0000000c080a9224 */ /* 0x000fe200078e020a */
[----:B-1----:R-:W-:Y:S06]  /*51a0*/  @!P5 BRA `(.L_x_95) ;  /* 0x0000004c00d4d947 */ /* 0x002fec0003800000 */
.L_x_188:
[----:B------:R-:W-:Y:S01]  /*51b0*/  @!P4 IADD3 R2, P0, PT, R30, 0x580, RZ ;  /* 0x000005801e02c810 */ /* 0x000fe20007f1e0ff */
[----:B------:R-:W-:Y:S01]  /*51c0*/  VOTEU.ALL UP1, P4 ;  /* 0x0000000000ff7886 */ /* 0x000fe20002020000 */
[----:B------:R-:W-:Y:S01]  /*51d0*/  UMOV UR18, 0x0 ;  /* 0x0000000000127882 */ /* 0x000fe20000000000 */
[----:B------:R-:W-:Y:S01]  /*51e0*/  UMOV UR19, 0x10000000 ;  /* 0x1000000000137882 */ /* 0x000fe20000000000 */
[----:B------:R-:W-:Y:S01]  /*51f0*/  @!P4 R2UR UR9, R2 ;  /* 0x000000000209c2ca */ /* 0x000fe200000e0000 */
[----:B-1----:R-:W-:Y:S01]  /*5200*/  @!P4 IMAD.X R0, RZ, RZ, R31, P0 ;  /* 0x000000ffff00c224 */ /* 0x002fe200000e061f */
[----:B------:R-:W-:Y:S01]  /*5210*/  @!UP1 UIADD3 UR10, UPT, UPT, UR34, 0x60, URZ ;  /* 0x00000060220a9890 */ /* 0x000fe2000fffe0ff */
[----:B------:R-:W-:Y:S01]  /*5220*/  ISETP.NE.AND P0, PT, R28, 0x2, PT ;  /* 0x000000021c00780c */ /* 0x000fe20003f05270 */
[----:B------:R-:W-:Y:S01]  /*5230*/  UMOV UR11, UR35 ;  /* 0x00000023000b7c82 */ /* 0x000fe20008000000 */
[----:B------:R-:W-:Y:S01]  /*5240*/  UMOV UR12, UR36 ;  /* 0x00000024000c7c82 */ /* 0x000fe20008000000 */
[----:B------:R-:W-:Y:S01]  /*5250*/  @!P4 R2UR UR8, R0 ;  /* 0x000000000008c2ca */ /* 0x000fe200000e0000 */
[----:B------:R-:W-:Y:S01]  /*5260*/  IMAD.IADD R15, R10, 0x1, R90 ;  /* 0x000000010a0f7824 */ /* 0x000fe200078e025a */
[----:B------:R-:W-:Y:S01]  /*5270*/  @P3 R2UR UR36, R26 ;  /* 0x000000001a2432ca */ /* 0x000fe200000e0000 */
[----:B------:R-:W-:Y:S01]  /*5280*/  IMAD.IADD R14, R11, 0x1, R91 ;  /* 0x000000010b0e7824 */ /* 0x000fe200078e025b */
[----:B------:R-:W-:Y:S02]  /*5290*/  SEL R0, RZ, 0x1, P0 ;  /* 0x00000001ff007807 */ /* 0x000fe40000000000 */
[----:B------:R-:W-:Y:S01]  /*52a0*/  LOP3.LUT R29, R29, 0x1, RZ, 0x3c, !PT ;  /* 0x000000011d1d7812 */ /* 0x000fe200078e3cff */
[----:B------:R-:W-:Y:S01]  /*52b0*/  IMAD.U32 R8, RZ, RZ, UR9 ;  /* 0x00000009ff087e24 */ /* 0x000fe2000f8e00ff */
[----:B------:R-:W-:Y:S01]  /*52c0*/  @!UP1 UIADD3 UR9, UPT, UPT, UR6, 0x58, URZ ;  /* 0x0000005806099890 */ /* 0x000fe2000fffe0ff */
[----:B------:R-:W-:Y:S02]  /*52d0*/  LOP3.LUT R27, R27, R0, RZ, 0x3c, !PT ;  /* 0x000000001b1b7212 */ /* 0x000fe400078e3cff */
[----:B------:R-:W-:Y:S02]  /*52e0*/  SEL R28, R28, RZ, P0 ;  /* 0x000000ff1c1c7207 */ /* 0x000fe40000000000 */
[----:B------:R-:W-:Y:S01]  /*52f0*/  IMAD.U32 R9, RZ, RZ, UR8 ;  /* 0x00000008ff097e24 */ /* 0x000fe2000f8e00ff */
[----:B------:R-:W-:Y:S01]  /*5300*/  @!P4 R2UR UR14, R8 ;  /* 0x00000000080ec2ca */ /* 0x000fe200000e0000 */
[----:B------:R-:W-:Y:S01]  /*5310*/  @!UP1 UIADD3 UR8, UPT, UPT, UR6, 0x6200, URZ ;  /* 0x0000620006089890 */ /* 0x000fe2000fffe0ff */
[----:B------:R-:W-:Y:S02]  /*5320*/  VOTEU.ALL UP1, P4 ;  /* 0x0000000000ff7886 */ /* 0x000fe40002020000 */
[----:B------:R-:W-:Y:S11]  /*5330*/  @!P4 R2UR UR15, R9 ;  /* 0x00000000090fc2ca */ /* 0x000ff600000e0000 */
[----:B------:R-:W-:Y:S02]  /*5340*/  @!UPT UIADD3 URZ, UPT, UPT, URZ, URZ, URZ ;  /* 0x000000fffffff290 */ /* 0x000fe4000fffe0ff */
[----:B------:R2:W-:Y:S01]  /*5350*/  @!UP1 UTMALDG.3D [UR8], [UR14], desc[UR18] ;  /* 0x000012080e0095b4 */ /* 0x0005e20008011000 */
[----:B------:R2:W-:Y:S01]  /*5360*/  @!P4 SYNCS.ARRIVE.TRANS64.RED.A0TR RZ, [UR6+0x58], R25 ;  /* 0x00005819ffffc9a7 */ /* 0x0005e20008300406 */
[----:B------:R-:W-:Y:S01]  /*5370*/  UPLOP3.LUT UP1, UPT, UPT, UPT, UPT, 0x80, 0x8 ;  /* 0x000000000008789c */ /* 0x000fe20003f2f070 */
[----:B------:R-:W-:Y:S01]  /*5380*/  SYNCS.ARRIVE.TRANS64.RED.A1T0 RZ, [UR13], RZ ;  /* 0x000000ffffff79a7 */ /* 0x000fe2000810040d */
[----:B------:R-:W-:Y:S09]  /*5390*/  @P3 BRA `(.L_x_96) ;  /* 0xfffffff000a03947 */ /* 0x000ff2000383ffff */
[----:B------:R-:W-:-:S04]  /*53a0*/  SHF.L.U32 R2, R29, 0x1f, RZ ;  /* 0x0000001f1d027819 */ /* 0x000fc800000006ff */
[----:B------:R-:W1:Y:S02]  /*53b0*/  SYNCS.PHASECHK.TRANS64.TRYWAIT P0, [UR6+0x60], R2 ;  /* 0x00006002ff0075a7 */ /* 0x000e640008001106 */
[----:B-1----:R-:W-:Y:S05]  /*53c0*/  @!P0 BRA `(.L_x_97) ;  /* 0x0000004c00648947 */ /* 0x002fea0003800000 */
.L_x_190:
[----:B------:R-:W4:Y:S02]  /*53d0*/  SYNCS.PHASECHK.TRANS64.TRYWAIT P0, [UR6+0x68], R2 ;  /* 0x00006802ff0075a7 */ /* 0x000f240008001106 */
[----:B----4-:R-:W-:Y:S05]  /*53e0*/  @!P0 BRA `(.L_x_98) ;  /* 0x0000004c00748947 */ /* 0x010fea0003800000 */
.L_x_192:
[----:B------:R-:W4:Y:S02]  /*53f0*/  SYNCS.PHASECHK.TRANS64.TRYWAIT P0, [UR6+0x70], R2 ;  /* 0x00007002ff0075a7 */ /* 0x000f240008001106 */
[----:B----4-:R-:W-:Y:S05]  /*5400*/  @!P0 BRA `(.L_x_99) ;  /* 0x0000004c00848947 */ /* 0x010fea0003800000 */
.L_x_194:
[----:B-1----:R-:W-:-:S07]  /*5410*/  MOV R0, UR6 ;  /* 0x0000000600007c02 */ /* 0x002fce0008000f00 */
.L_x_100:
[----:B-1----:R-:W-:-:S04]  /*5420*/  SHF.L.U32 R2, R29, 0x1f, RZ ;  /* 0x0000001f1d027819 */ /* 0x002fc800000006ff */
[----:B------:R1:W4:Y:S03]  /*5430*/  SYNCS.PHASECHK.TRANS64.TRYWAIT P0, [R0+URZ+0x78], R2 ;  /* 0x00007802000075a7 */ /* 0x00032600080011ff */
[----:B----4-:R-:W-:Y:S05]  /*5440*/  @!P0 NANOSLEEP.SYNCS 0x989680 ;  /* 0x009896800000895d */ /* 0x010fea0003900000 */
[----:B------:R-:W4:Y:S02]  /*5450*/  @!P0 SYNCS.PHASECHK.TRANS64 P0, [R0+URZ+0x78], R2 ;  /* 0x00007802000085a7 */ /* 0x000f2400080010ff */
[----:B--2-4-:R-:W-:Y:S05]  /*5460*/  @P0 EXIT ;  /* 0x000000000000094d */ /* 0x014fea0003800000 */
[----:B------:R-:W-:Y:S05]  /*5470*/  BRA `(.L_x_100) ;  /* 0xfffffffc00e87947 */ /* 0x000fea000383ffff */
.L_x_85:
[----:B------:R-:W-:-:S06]  /*5480*/  UISETP.GE.AND UP1, UPT, UR10, 0x4, UPT ;  /* 0x000000040a00788c */ /* 0x000fcc000bf26270 */
[----:B------:R-:W-:-:S13]  /*5490*/  PLOP3.LUT P0, PT, PT, PT, UP1, 0x80, 0x8 ;  /* 0x000000000008781c */ /* 0x000fda0003f0f018 */
[----:B------:R-:W-:Y:S05]  /*54a0*/  @!P0 EXIT ;  /* 0x000000000000894d */ /* 0x000fea0003800000 */
[----:B------:R-:W-:Y:S01]  /*54b0*/  BAR.SYNC.DEFER_BLOCKING 0x6, 0xa0 ;  /* 0x0182800000007b1d */ /* 0x000fe20000010000 */
[C---:B------:R-:W-:Y:S01]  /*54c0*/  IMAD.SHL.U32 R2, R105.reuse, 0x20, RZ ;  /* 0x0000002069027824 */ /* 0x040fe200078e00ff */
[C---:B------:R-:W-:Y:S01]  /*54d0*/  SHF.L.U32 R46, R105.reuse, 0x10, RZ ;  /* 0x00000010692e7819 */ /* 0x040fe200000006ff */
[C---:B------:R-:W-:Y:S01]  /*54e0*/  IMAD.SHL.U32 R104, R105.reuse, 0x4, RZ ;  /* 0x0000000469687824 */ /* 0x040fe200078e00ff */
[C---:B------:R-:W-:Y:S01]  /*54f0*/  LOP3.LUT R106, R105.reuse, 0x60, RZ, 0xc0, !PT ;  /* 0x00000060696a7812 */ /* 0x040fe200078ec0ff */
[----:B------:R-:W-:Y:S01]  /*5500*/  HFMA2 R101, -RZ, RZ, 0, 5.9604644775390625e-08 ;  /* 0x00000001ff657431 */ /* 0x000fe200000001ff */
[----:B------:R-:W-:Y:S02]  /*5510*/  UMOV UR48, 0x400 ;  /* 0x0000040000307882 */ /* 0x000fe40000000000 */
[----:B------:R-:W1:Y:S01]  /*5520*/  LDC R95, c[0x0][0x370] ;  /* 0x0000dc00ff5f7b82 */ /* 0x000e620000000800 */
[----:B------:R-:W-:Y:S01]  /*5530*/  ULEA UR48, UR37, UR48, 0x18 ;  /* 0x0000003025307291 */ /* 0x000fe2000f8ec0ff */
[----:B------:R-:W-:Y:S01]  /*5540*/  LOP3.LUT R3, R2, 0xc0, RZ, 0xc0, !PT ;  /* 0x000000c002037812 */ /* 0x000fe200078ec0ff */
[----:B------:R-:W-:Y:S01]  /*5550*/  HFMA2 R99, -RZ, RZ, 0, 0 ;  /* 0x00000000ff637431 */ /* 0x000fe200000001ff */
[----:B------:R-:W-:Y:S01]  /*5560*/  LOP3.LUT R103, R105, 0x2, RZ, 0xc0, !PT ;  /* 0x0000000269677812 */ /* 0x000fe200078ec0ff */
[----:B------:R-:W-:Y:S01]  /*5570*/  UIADD3 UR4, UPT, UPT, UR48, 0x200, URZ ;  /* 0x0000020030047890 */ /* 0x000fe2000fffe0ff */
[----:B------:R-:W-:Y:S01]  /*5580*/  LOP3.LUT R104, R3, 0x18, R104, 0xf8, !PT ;  /* 0x0000001803687812 */ /* 0x000fe200078ef868 */
[----:B------:R-:W-:Y:S01]  /*5590*/  IMAD.MOV.U32 R45, RZ, RZ, RZ ;  /* 0x000000ffff2d7224 */ /* 0x000fe200078e00ff */
[----:B------:R-:W2:Y:S01]  /*55a0*/  LDC R42, c[0x0][0xb0c] ;  /* 0x0002c300ff2a7b82 */ /* 0x000ea20000000800 */
[----:B------:R-:W-:Y:S01]  /*55b0*/  LOP3.LUT R46, R46, 0x600000, RZ, 0xc0, !PT ;  /* 0x006000002e2e7812 */ /* 0x000fe200078ec0ff */
[----:B------:R-:W-:Y:S01]  /*55c0*/  IMAD.MOV.U32 R109, RZ, RZ, RZ ;  /* 0x000000ffff6d7224 */ /* 0x000fe200078e00ff */
[----:B------:R-:W-:Y:S01]  /*55d0*/  LOP3.LUT R104, R104, 0xf20, R2, 0xf8, !PT ;  /* 0x00000f2068687812 */ /* 0x000fe200078ef802 */
[----:B------:R-:W-:Y:S01]  /*55e0*/  IMAD.U32 R97, RZ, RZ, UR4 ;  /* 0x00000004ff617e24 */ /* 0x000fe2000f8e00ff */
[----:B------:R-:W-:Y:S01]  /*55f0*/  LOP3.LUT R105, R105, 0x4, RZ, 0xc0, !PT ;  /* 0x0000000469697812 */ /* 0x000fe200078ec0ff */
[----:B------:R-:W3:Y:S01]  /*5600*/  LDCU.64 UR52, c[0x0][0x348] ;  /* 0x00006900ff3477ac */ /* 0x000ee20008000a00 */
[----:B------:R-:W-:Y:S01]  /*5610*/  MOV R100, RZ ;  /* 0x000000ff00647202 */ /* 0x000fe20000000f00 */
[----:B------:R-:W4:Y:S01]  /*5620*/  LDC R93, c[0x0][0xb20] ;  /* 0x0002c800ff5d7b82 */ /* 0x000f220000000800 */
[----:B------:R-:W3:Y:S01]  /*5630*/  LDS R0, [UR48+0x140] ;  /* 0x00014030ff007984 */ /* 0x000ee20008000800 */
[----:B------:R-:W-:Y:S01]  /*5640*/  IMAD R104, R104, 0x2, R97 ;  /* 0x0000000268687824 */ /* 0x000fe200078e0261 */
[----:B------:R-:W1:Y:S03]  /*5650*/  LDCU.64 UR38, c[0x0][0x888] ;  /* 0x00011100ff2677ac */ /* 0x000e660008000a00 */
[--C-:B------:R-:W-:Y:S01]  /*5660*/  IMAD R103, R103, -0x10, R104.reuse ;  /* 0xfffffff067677824 */ /* 0x100fe200078e0268 */
[----:B------:R-:W1:Y:S01]  /*5670*/  LDCU.64 UR44, c[0x0][0x890] ;  /* 0x00011200ff2c77ac */ /* 0x000e620008000a00 */
[----:B------:R-:W1:Y:S01]  /*5680*/  LDC R41, c[0x0][0xb30] ;  /* 0x0002cc00ff297b82 */ /* 0x000e620000000800 */
[----:B------:R-:W-:Y:S01]  /*5690*/  IMAD R102, R105, -0x10, R104 ;  /* 0xfffffff069667824 */ /* 0x000fe200078e0268 */
[----:B------:R-:W-:Y:S01]  /*56a0*/  UMOV UR49, URZ ;  /* 0x000000ff00317c82 */ /* 0x000fe20008000000 */
[----:B------:R-:W-:-:S05]  /*56b0*/  UMOV UR51, URZ ;  /* 0x000000ff00337c82 */ /* 0x000fca0008000000 */
[----:B------:R-:W1:Y:S08]  /*56c0*/  LDC.64 R88, c[0x0][0xb10] ;  /* 0x0002c400ff587b82 */ /* 0x000e700000000a00 */
[----:B------:R-:W1:Y:S08]  /*56d0*/  LDC.64 R38, c[0x0][0xb18] ;  /* 0x0002c600ff267b82 */ /* 0x000e700000000a00 */
[----:B------:R-:W1:Y:S08]  /*56e0*/  LDC.64 R36, c[0x0][0xb28] ;  /* 0x0002ca00ff247b82 */ /* 0x000e700000000a00 */
[----:B------:R-:W1:Y:S01]  /*56f0*/  LDC.64 R86, c[0x0][0x8b0] ;  /* 0x00022c00ff567b82 */ /* 0x000e620000000a00 */
[----:B---3--:R-:W-:-:S07]  /*5700*/  IMAD.IADD R46, R0, 0x1, R46 ;  /* 0x00000001002e7824 */ /* 0x008fce00078e022e */
[----:B------:R-:W3:Y:S08]  /*5710*/  LDC.64 R84, c[0x0][0x8a8] ;  /* 0x00022a00ff547b82 */ /* 0x000ef00000000a00 */
[----:B--2-4-:R-:W1:Y:S02]  /*5720*/  LDC R94, c[0x0][0x374] ;  /* 0x0000dd00ff5e7b82 */ /* 0x014e640000000800 */
.L_x_144:
[----:B------:R-:W-:Y:S02]  /*5730*/  LEA R0, R109, UR48, 0x3 ;  /* 0x000000306d007c11 */ /* 0x000fe4000f8e18ff */
[----:B------:R-:W-:Y:S02]  /*5740*/  SHF.L.U32 R2, R99, 0x1f, RZ ;  /* 0x0000001f63027819 */ /* 0x000fe400000006ff */
[----:B-1----:R-:W-:Y:S02]  /*5750*/  LEA R16, R109, UR48, 0x4 ;  /* 0x000000306d107c11 */ /* 0x002fe4000f8e20ff */
[----:B------:R-:W2:Y:S02]  /*5760*/  SYNCS.PHASECHK.TRANS64.TRYWAIT P0, [R0+URZ+0x90], R2 ;  /* 0x00009002000075a7 */ /* 0x000ea400080011ff */
[----:B--23--:R-:W-:Y:S05]  /*5770*/  @!P0 BRA `(.L_x_101) ;  /* 0x0000004800c08947 */ /* 0x00cfea0003800000 */
.L_x_195:
[----:B------:R-:W4:Y:S01]  /*5780*/  LDC.64 R10, c[0x0][0xb10] ;  /* 0x0002c400ff0a7b82 */ /* 0x000f220000000a00 */
[----:B------:R-:W3:Y:S01]  /*5790*/  LDS.128 R16, [R16+0x120] ;  /* 0x0001200010107984 */ /* 0x000ee20000000c00 */
[----:B-1----:R-:W-:Y:S01]  /*57a0*/  ISETP.NE.AND P1, PT, R41, 0x1, PT ;  /* 0x000000012900780c */ /* 0x002fe20003f25270 */
[----:B--2---:R-:W-:Y:S01]  /*57b0*/  VIADD R0, R0, 0xa0 ;  /* 0x000000a000007836 */ /* 0x004fe20000000000 */
[----:B------:R-:W-:Y:S04]  /*57c0*/  ISETP.GE.AND P0, PT, R40, 0x1, PT ;  /* 0x000000012800780c */ /* 0x000fe80003f06270 */
[----:B------:R-:W1:Y:S01]  /*57d0*/  LDC.64 R8, c[0x0][0xb18] ;  /* 0x0002c600ff087b82 */ /* 0x000e620000000a00 */
[----:B------:R-:W-:Y:S01]  /*57e0*/  PRMT R0, RZ, 0x654, R0 ;  /* 0x00000654ff007816 */ /* 0x000fe20000000000 */
[----:B------:R-:W-:Y:S01]  /*57f0*/  @!PT LDS RZ, [RZ] ;  /* 0x00000000fffff984 */ /* 0x000fe20000000800 */
[----:B------:R-:W-:Y:S01]  /*5800*/  @!PT LDS RZ, [RZ] ;  /* 0x00000000fffff984 */ /* 0x000fe20000000800 */
[----:B------:R-:W-:Y:S01]  /*5810*/  @!PT LDS RZ, [RZ] ;  /* 0x00000000fffff984 */ /* 0x000fe20000000800 */
[----:B------:R-:W-:Y:S01]  /*5820*/  @!PT LDS RZ, [RZ] ;  /* 0x00000000fffff984 */ /* 0x000fe20000000800 */
[----:B------:R2:W-:Y:S06]  /*5830*/  MEMBAR.ALL.CTA ;  /* 0x0000000000007992 */ /* 0x0005ec0000008000 */
[----:B--2---:R-:W2:Y:S01]  /*5840*/  FENCE.VIEW.ASYNC.S ;  /* 0x00000000000073c6 */ /* 0x004ea20000000000 */
[----:B------:R-:W1:Y:S08]  /*5850*/  @!P1 LDC R12, c[0x0][0xb20] ;  /* 0x0002c800ff0c9b82 */ /* 0x000e700000000800 */
[----:B------:R-:W1:Y:S01]  /*5860*/  @!P1 LDC R7, c[0x0][0xb0c] ;  /* 0x0002c300ff079b82 */ /* 0x000e620000000800 */
[----:B--2---:R2:W-:Y:S01]  /*5870*/  SYNCS.ARRIVE.TRANS64.RED.A1T0 RZ, [R0+URZ], RZ ;  /* 0x000000ff00ff79a7 */ /* 0x0045e200081004ff */
[----:B---3--:R-:W-:Y:S04]  /*5880*/  LOP3.LUT P4, RZ, R18, 0x1, RZ, 0xc0, !PT ;  /* 0x0000000112ff7812 */ /* 0x008fe8000788c0ff */
[----:B------:R-:W-:Y:S09]  /*5890*/  P2R R107, PR, RZ, 0x10 ;  /* 0x00000010ff6b7803 */ /* 0x000ff20000000000 */
[----:B------:R-:W-:Y:S02]  /*58a0*/  @P4 MOV R44, R16 ;  /* 0x00000010002c4202 */ /* 0x000fe40000000f00 */
[----:B------:R-:W-:Y:S01]  /*58b0*/  @P4 LOP3.LUT R43, R17, 0xffff, RZ, 0xc0, !PT ;  /* 0x0000ffff112b4812 */ /* 0x000fe200078ec0ff */
[----:B--2-4-:R-:W-:Y:S06]  /*58c0*/  @!P0 BRA `(.L_x_102) ;  /* 0x0000000000a48947 */ /* 0x014fec0003800000 */
[----:B------:R-:W-:Y:S01]  /*58d0*/  IMAD.HI.U32 R0, R94, R39, RZ ;  /* 0x000000275e007227 */ /* 0x000fe200078e00ff */
[----:B------:R-:W-:Y:S02]  /*58e0*/  ISETP.NE.AND P0, PT, R38, 0x1, PT ;  /* 0x000000012600780c */ /* 0x000fe40003f05270 */
[----:B------:R-:W-:Y:S01]  /*58f0*/  ISETP.NE.AND P2, PT, R40, 0x1, PT ;  /* 0x000000012800780c */ /* 0x000fe20003f45270 */
[----:B------:R-:W-:Y:S01]  /*5900*/  IMAD.HI.U32 R4, R95, R88, RZ ;  /* 0x000000585f047227 */ /* 0x000fe200078e00ff */
[----:B------:R-:W-:Y:S02]  /*5910*/  SHF.R.U32.HI R0, RZ, R93, R0 ;  /* 0x0000005dff007219 */ /* 0x000fe40000011600 */
[----:B------:R-:W-:Y:S01]  /*5920*/  ISETP.NE.AND P3, PT, R42, 0x1, PT ;  /* 0x000000012a00780c */ /* 0x000fe20003f65270 */
[----:B------:R-:W-:Y:S01]  /*5930*/  IMAD.HI.U32 R6, R43, R39, RZ ;  /* 0x000000272b067227 */ /* 0x000fe200078e00ff */
[-C--:B------:R-:W-:Y:S02]  /*5940*/  SHF.R.U32.HI R4, RZ, R89.reuse, R4 ;  /* 0x00000059ff047219 */ /* 0x080fe40000011604 */
[----:B------:R-:W-:Y:S01]  /*5950*/  SEL R0, R94, R0, !P0 ;  /* 0x000000005e007207 */ /* 0x000fe20004000000 */
[----:B------:R-:W-:Y:S01]  /*5960*/  IMAD.HI.U32 R5, R44, R88, RZ ;  /* 0x000000582c057227 */ /* 0x000fe200078e00ff */
[----:B------:R-:W-:Y:S03]  /*5970*/  SEL R4, R95, R4, !P3 ;  /* 0x000000045f047207 */ /* 0x000fe60005800000 */
[-C--:B------:R-:W-:Y:S01]  /*5980*/  IMAD.HI.U32 R3, R0, R36.reuse, RZ ;  /* 0x0000002400037227 */ /* 0x080fe200078e00ff */
[----:B------:R-:W-:Y:S03]  /*5990*/  SHF.R.U32.HI R5, RZ, R89, R5 ;  /* 0x00000059ff057219 */ /* 0x000fe60000011605 */
[----:B------:R-:W-:Y:S01]  /*59a0*/  IMAD.HI.U32 R2, R4, R36, RZ ;  /* 0x0000002404027227 */ /* 0x000fe200078e00ff */
[----:B------:R-:W-:Y:S02]  /*59b0*/  @P2 SHF.R.U32.HI R0, RZ, R37, R3 ;  /* 0x00000025ff002219 */ /* 0x000fe40000011603 */
[----:B------:R-:W-:Y:S02]  /*59c0*/  SHF.R.U32.HI R3, RZ, R93, R6 ;  /* 0x0000005dff037219 */ /* 0x000fe40000011606 */
[----:B------:R-:W-:Y:S01]  /*59d0*/  @P2 SHF.R.U32.HI R4, RZ, R37, R2 ;  /* 0x00000025ff042219 */ /* 0x000fe20000011602 */
[----:B------:R-:W-:Y:S01]  /*59e0*/  IMAD R0, R40, R0, RZ ;  /* 0x0000000028007224 */ /* 0x000fe200078e02ff */
[----:B------:R-:W-:Y:S02]  /*59f0*/  SEL R3, R43, R3, !P0 ;  /* 0x000000032b037207 */ /* 0x000fe40004000000 */
[----:B------:R-:W-:Y:S01]  /*5a00*/  SEL R2, R44, R5, !P3 ;  /* 0x000000052c027207 */ /* 0x000fe20005800000 */
[----:B------:R-:W-:Y:S01]  /*5a10*/  IMAD R5, R40, R4, RZ ;  /* 0x0000000428057224 */ /* 0x000fe200078e02ff */
[C---:B------:R-:W-:Y:S01]  /*5a20*/  ISETP.GE.AND P0, PT, R3.reuse, R0, PT ;  /* 0x000000000300720c */ /* 0x040fe20003f06270 */
[C---:B------:R-:W-:Y:S03]  /*5a30*/  IMAD.HI.U32 R0, R3.reuse, R36, RZ ;  /* 0x0000002403007227 */ /* 0x040fe600078e00ff */
[C---:B------:R-:W-:Y:S02]  /*5a40*/  ISETP.GE.OR P0, PT, R2.reuse, R5, P0 ;  /* 0x000000050200720c */ /* 0x040fe40000706670 */
[----:B------:R-:W-:Y:S04]  /*5a50*/  SHF.R.U32.HI R0, RZ, R37, R0 ;  /* 0x00000025ff007219 */ /* 0x000fe80000011600 */
[C---:B------:R-:W-:Y:S05]  /*5a60*/  SEL R6, R3.reuse, R0, !P2 ;  /* 0x0000000003067207 */ /* 0x040fea0005000000 */
        /* <DEDUP_REMOVED lines=14> */
[----:B------:R-:W-:Y:S07]  /*5b50*/  IMAD R43, R3, R38, R43 ;  /* 0x00000026032b7224 */ /* 0x000fee00078e022b */
.L_x_102:
[----:B-1----:R-:W-:Y:S01]  /*5b60*/  @!P1 ISETP.NE.AND P0, PT, R8, 0x1, PT ;  /* 0x000000010800980c */ /* 0x002fe20003f05270 */
[----:B------:R-:W-:Y:S01]  /*5b70*/  @!P1 IMAD.HI.U32 R2, R43, R9, RZ ;  /* 0x000000092b029227 */ /* 0x000fe200078e00ff */
[----:B------:R-:W-:Y:S01]  /*5b80*/  R2UR UR42, R14 ;  /* 0x000000000e2a72ca */ /* 0x000fe200000e0000 */
[----:B------:R-:W-:Y:S01]  /*5b90*/  BSSY.RECONVERGENT B6, `(.L_x_103) ;  /* 0x0000031000067945 */ /* 0x000fe20003800200 */
[----:B------:R-:W-:Y:S01]  /*5ba0*/  R2UR UR41, R15 ;  /* 0x000000000f2972ca */ /* 0x000fe200000e0000 */
[C---:B------:R-:W-:Y:S01]  /*5bb0*/  @!P1 IMAD.HI.U32 R0, R44.reuse, R10, RZ ;  /* 0x0000000a2c009227 */ /* 0x040fe200078e00ff */
[----:B------:R-:W-:Y:S02]  /*5bc0*/  @!P1 SHF.R.U32.HI R2, RZ, R12, R2 ;  /* 0x0000000cff029219 */ /* 0x000fe40000011602 */
[----:B------:R-:W-:Y:S01]  /*5bd0*/  @!P1 ISETP.NE.AND P2, PT, R7, 0x1, PT ;  /* 0x000000010700980c */ /* 0x000fe20003f45270 */
[----:B------:R-:W-:Y:S01]  /*5be0*/  VIADD R109, R109, 0x1 ;  /* 0x000000016d6d7836 */ /* 0x000fe20000000000 */
[----:B------:R-:W-:Y:S02]  /*5bf0*/  @!P1 SEL R2, R43, R2, !P0 ;  /* 0x000000022b029207 */ /* 0x000fe40004000000 */
[----:B------:R-:W-:Y:S02]  /*5c00*/  @!P1 SHF.R.U32.HI R0, RZ, R11, R0 ;  /* 0x0000000bff009219 */ /* 0x000fe40000011600 */
[----:B------:R-:W-:Y:S01]  /*5c10*/  LOP3.LUT P0, RZ, R97, 0x1b0, RZ, 0xc0, !PT ;  /* 0x000001b061ff7812 */ /* 0x000fe2000780c0ff */
[----:B------:R-:W-:Y:S01]  /*5c20*/  USHF.L.U32 UR42, UR42, 0x7, URZ ;  /* 0x000000072a2a7899 */ /* 0x000fe200080006ff */
[----:B------:R-:W-:Y:S01]  /*5c30*/  @!P1 SEL R3, R44, R0, !P2 ;  /* 0x000000002c039207 */ /* 0x000fe20005000000 */
[----:B------:R-:W-:Y:S01]  /*5c40*/  USHF.L.U32 UR41, UR41, 0x7, URZ ;  /* 0x0000000729297899 */ /* 0x000fe200080006ff */
[----:B------:R-:W-:Y:S03]  /*5c50*/  @P4 SHF.R.U32.HI R98, RZ, 0x10, R17 ;  /* 0x00000010ff624819 */ /* 0x000fe60000011611 */
[----:B------:R-:W-:Y:S02]  /*5c60*/  @!P1 IMAD.IADD R0, R2, 0x1, -R3 ;  /* 0x0000000102009824 */ /* 0x000fe400078e0a03 */
[----:B------:R-:W-:Y:S02]  /*5c70*/  @!P1 IMAD.IADD R2, R3, 0x1, -R2 ;  /* 0x0000000103029824 */ /* 0x000fe400078e0a02 */
[----:B------:R-:W-:Y:S02]  /*5c80*/  @!P1 IMAD R44, R0, R7, R44 ;  /* 0x00000007002c9224 */ /* 0x000fe400078e022c */
[----:B------:R-:W-:Y:S01]  /*5c90*/  @!P1 IMAD R43, R2, R8, R43 ;  /* 0x00000008022b9224 */ /* 0x000fe200078e022b */
[----:B------:R-:W-:Y:S06]  /*5ca0*/  @!P0 BRA `(.L_x_104) ;  /* 0x00000000007c8947 */ /* 0x000fec0003800000 */
[----:B------:R-:W1:Y:S01]  /*5cb0*/  LDCU.64 UR8, c[0x4][0x80] ;  /* 0x01001000ff0877ac */ /* 0x000e620008000a00 */
[----:B------:R-:W-:Y:S01]  /*5cc0*/  MOV R2, 0x0 ;  /* 0x0000000000027802 */ /* 0x000fe20000000f00 */
[----:B------:R-:W-:Y:S02]  /*5cd0*/  HFMA2 R12, -RZ, RZ, 0, 5.9604644775390625e-08 ;  /* 0x00000001ff0c7431 */ /* 0x000fe400000001ff */
[----:B------:R-:W-:Y:S01]  /*5ce0*/  IMAD.MOV.U32 R8, RZ, RZ, 0x70 ;  /* 0x00000070ff087424 */ /* 0x000fe200078e00ff */
[----:B------:R2:W3:Y:S01]  /*5cf0*/  LDC.64 R14, c[0x4][R2] ;  /* 0x01000000020e7b82 */ /* 0x0004e20000000a00 */
[----:B------:R-:W4:Y:S01]  /*5d00*/  LDCU.64 UR6, c[0x4][0x88] ;  /* 0x01001100ff0677ac */ /* 0x000f220008000a00 */
[----:B------:R-:W-:Y:S01]  /*5d10*/  IMAD.MOV.U32 R13, RZ, RZ, RZ ;  /* 0x000000ffff0d7224 */ /* 0x000fe200078e00ff */
[----:B------:R-:W2:Y:S01]  /*5d20*/  LDCU.64 UR4, c[0x4][0x8] ;  /* 0x01000100ff0477ac */ /* 0x000ea20008000a00 */
[----:B-1----:R-:W-:Y:S01]  /*5d30*/  MOV R5, UR9 ;  /* 0x0000000900057c02 */ /* 0x002fe20008000f00 */
[----:B------:R-:W-:Y:S01]  /*5d40*/  IMAD.U32 R4, RZ, RZ, UR8 ;  /* 0x00000008ff047e24 */ /* 0x000fe2000f8e00ff */
[----:B----4-:R-:W-:Y:S01]  /*5d50*/  MOV R7, UR7 ;  /* 0x0000000700077c02 */ /* 0x010fe20008000f00 */
[----:B------:R-:W-:Y:S01]  /*5d60*/  IMAD.U32 R6, RZ, RZ, UR6 ;  /* 0x00000006ff067e24 */ /* 0x000fe2000f8e00ff */
[----:B--2---:R-:W-:Y:S01]  /*5d70*/  MOV R11, UR5 ;  /* 0x00000005000b7c02 */ /* 0x004fe20008000f00 */
[----:B------:R-:W-:Y:S02]  /*5d80*/  IMAD.U32 R10, RZ, RZ, UR4 ;  /* 0x00000004ff0a7e24 */ /* 0x000fe4000f8e00ff */
[----:B------:R-:W-:Y:S07]  /*5d90*/  LEPC R20, `(.L_x_105) ;  /* 0x000000001014794e */ /* 0x000fee0000000000 */
[----:B---3-5:R-:W-:Y:S05]  /*5da0*/  CALL.ABS.NOINC R14 ;  /* 0x000000000e007343 */ /* 0x028fea0003c00000 */
.L_x_105:
[----:B------:R-:W1:Y:S01]  /*5db0*/  LDCU.64 UR8, c[0x4][0x80] ;  /* 0x01001000ff0877ac */ /* 0x000e620008000a00 */
[----:B------:R-:W2:Y:S01]  /*5dc0*/  LDC.64 R2, c[0x4][R2] ;  /* 0x0100000002027b82 */ /* 0x000ea20000000a00 */
[----:B------:R-:W-:Y:S02]  /*5dd0*/  HFMA2 R12, -RZ, RZ, 0, 5.9604644775390625e-08 ;  /* 0x00000001ff0c7431 */ /* 0x000fe400000001ff */
[----:B------:R-:W-:Y:S02]  /*5de0*/  IMAD.MOV.U32 R8, RZ, RZ, 0x70 ;  /* 0x00000070ff087424 */ /* 0x000fe400078e00ff */
[----:B------:R-:W-:Y:S01]  /*5df0*/  IMAD.MOV.U32 R13, RZ, RZ, RZ ;  /* 0x000000ffff0d7224 */ /* 0x000fe200078e00ff */
[----:B------:R-:W3:Y:S01]  /*5e00*/  LDCU.64 UR6, c[0x4][0x88] ;  /* 0x01001100ff0677ac */ /* 0x000ee20008000a00 */
[----:B------:R-:W4:Y:S01]  /*5e10*/  LDCU.64 UR4, c[0x4][0x8] ;  /* 0x01000100ff0477ac */ /* 0x000f220008000a00 */
[----:B-1----:R-:W-:Y:S02]  /*5e20*/  MOV R4, UR8 ;  /* 0x0000000800047c02 */ /* 0x002fe40008000f00 */
[----:B------:R-:W-:Y:S02]  /*5e30*/  MOV R5, UR9 ;  /* 0x0000000900057c02 */ /* 0x000fe40008000f00 */
[----:B---3--:R-:W-:Y:S01]  /*5e40*/  MOV R7, UR7 ;  /* 0x0000000700077c02 */ /* 0x008fe20008000f00 */
[----:B------:R-:W-:Y:S01]  /*5e50*/  IMAD.U32 R6, RZ, RZ, UR6 ;  /* 0x00000006ff067e24 */ /* 0x000fe2000f8e00ff */
[----:B----4-:R-:W-:Y:S01]  /*5e60*/  MOV R11, UR5 ;  /* 0x00000005000b7c02 */ /* 0x010fe20008000f00 */
[----:B------:R-:W-:Y:S02]  /*5e70*/  IMAD.U32 R10, RZ, RZ, UR4 ;  /* 0x00000004ff0a7e24 */ /* 0x000fe4000f8e00ff */
[----:B------:R-:W-:Y:S07]  /*5e80*/  LEPC R20, `(.L_x_104) ;  /* 0x000000001014794e */ /* 0x000fee0000000000 */
[----:B--2---:R-:W-:Y:S05]  /*5e90*/  CALL.ABS.NOINC R2 ;  /* 0x0000000002007343 */ /* 0x004fea0003c00000 */
.L_x_104:
[----:B------:R-:W-:Y:S05]  /*5ea0*/  BSYNC.RECONVERGENT B6 ;  /* 0x0000000000067941 */ /* 0x000fea0003800200 */
.L_x_103:
[----:B------:R-:W-:Y:S01]  /*5eb0*/  ISETP.NE.U32.AND P4, PT, R86, RZ, PT ;  /* 0x000000ff5600720c */ /* 0x000fe20003f85070 */
[----:B------:R-:W-:Y:S01]  /*5ec0*/  UISETP.NE.AND UP2, UPT, UR50, URZ, UPT ;  /* 0x000000ff3200728c */ /* 0x000fe2000bf45270 */
[----:B------:R-:W-:Y:S01]  /*5ed0*/  ISETP.NE.U32.AND P2, PT, RZ, UR38, PT ;  /* 0x00000026ff007c0c */ /* 0x000fe2000bf45070 */
[----:B------:R-:W-:Y:S01]  /*5ee0*/  UISETP.NE.U32.AND UP1, UPT, UR44, URZ, UPT ;  /* 0x000000ff2c00728c */ /* 0x000fe2000bf25070 */
[----:B------:R-:W-:Y:S01]  /*5ef0*/  ISETP.NE.AND.EX P4, PT, R87, RZ, PT, P4 ;  /* 0x000000ff5700720c */ /* 0x000fe20003f85340 */
[----:B------:R-:W-:Y:S01]  /*5f00*/  UPLOP3.LUT UP0, UPT, UPT, UPT, UPT, 0x40, 0x4 ;  /* 0x000000000004789c */ /* 0x000fe20003f0e870 */
[----:B------:R-:W-:Y:S01]  /*5f10*/  ISETP.NE.AND.EX P2, PT, RZ, UR39, PT, P2 ;  /* 0x00000027ff007c0c */ /* 0x000fe2000bf45320 */
[----:B------:R-:W-:Y:S01]  /*5f20*/  UISETP.NE.AND.EX UP1, UPT, UR45, URZ, UPT, UP1 ;  /* 0x000000ff2d00728c */ /* 0x000fe2000bf25310 */
[----:B------:R-:W-:Y:S04]  /*5f30*/  PLOP3.LUT P1, PT, PT, PT, UP2, 0x80, 0x8 ;  /* 0x000000000008781c */ /* 0x000fe80003f2f028 */
[----:B------:R-:W-:Y:S06]  /*5f40*/  @UP2 UPLOP3.LUT UP0, UPT, UPT, UPT, UP1, 0x80, 0x8 ;  /* 0x000000000008289c */ /* 0x000fec0003f0f010 */
[----:B------:R-:W-:Y:S01]  /*5f50*/  PLOP3.LUT P0, PT, PT, PT, UP0, 0x80, 0x8 ;  /* 0x000000000008781c */ /* 0x000fe20003f0f008 */
[----:B------:R-:W-:Y:S01]  /*5f60*/  @!UPT UIADD3 URZ, UPT, UPT, URZ, URZ, URZ ;  /* 0x000000fffffff290 */ /* 0x000fe2000fffe0ff */
[----:B------:R-:W-:Y:S11]  /*5f70*/  BRA.U !UP1, `(.L_x_106) ;  /* 0x0000000109387547 */ /* 0x000ff6000b800000 */
[----:B------:R-:W-:Y:S01]  /*5f80*/  UISETP.NE.U32.AND UP0, UPT, UR38, URZ, UPT ;  /* 0x000000ff2600728c */ /* 0x000fe2000bf05070 */
[----:B------:R-:W-:Y:S02]  /*5f90*/  HFMA2 R0, -RZ, RZ, 0, 5.9604644775390625e-08 ;  /* 0x00000001ff007431 */ /* 0x000fe400000001ff */
[----:B------:R-:W-:Y:S01]  /*5fa0*/  IMAD.MOV.U32 R92, RZ, RZ, 0x1 ;  /* 0x00000001ff5c7424 */ /* 0x000fe200078e00ff */
[----:B------:R-:W-:Y:S06]  /*5fb0*/  UISETP.NE.AND.EX UP0, UPT, UR39, URZ, UPT, UP0 ;  /* 0x000000ff2700728c */ /* 0x000fec000bf05300 */
[----:B------:R-:W-:Y:S05]  /*5fc0*/  PLOP3.LUT P3, PT, PT, PT, UP0, 0x80, 0x8 ;  /* 0x000000000008781c */ /* 0x000fea0003f6f008 */
[----:B------:R-:W1:Y:S01]  /*5fd0*/  @UP0 LDCU.64 UR6, c[0x0][0x888] ;  /* 0x00011100ff0607ac */ /* 0x000e620008000a00 */
[----:B------:R-:W-:Y:S07]  /*5fe0*/  @UP0 UIMAD UR4, UR36, UR44, URZ ;  /* 0x0000002c240402a4 */ /* 0x000fee000f8e02ff */
[----:B------:R-:W-:Y:S01]  /*5ff0*/  @!P3 PRMT R92, R0, 0x7610, R92 ;  /* 0x00007610005cb816 */ /* 0x000fe2000000005c */
[----:B-1----:R-:W-:Y:S03]  /*6000*/  @UP0 UIMAD.WIDE UR6, UR4, 0x4, UR6 ;  /* 0x00000004040608a5 */ /* 0x002fe6000f8e0206 */
[----:B------:R-:W1:Y:S03]  /*6010*/  @!UP0 LDCU UR4, c[0x0][0x880] ;  /* 0x00011000ff0487ac */ /* 0x000e660008000800 */
[----:B------:R-:W-:Y:S01]  /*6020*/  IMAD.U32 R2, RZ, RZ, UR6 ;  /* 0x00000006ff027e24 */ /* 0x000fe2000f8e00ff */
[----:B------:R-:W-:Y:S05]  /*6030*/  MOV R3, UR7 ;  /* 0x0000000700037c02 */ /* 0x000fea0008000f00 */
[----:B-----5:R2:W5:Y:S02]  /*6040*/  @P3 LDG.E R49, desc[UR46][R2.64] ;  /* 0x0000002e02313981 */ /* 0x020564000c1e1900 */
[----:B-12---:R-:W-:Y:S02]  /*6050*/  @!P3 IMAD.U32 R49, RZ, RZ, UR4 ;  /* 0x00000004ff31be24 */ /* 0x006fe4000f8e00ff */
.L_x_106:
[----:B------:R-:W-:Y:S05]  /*6060*/  @!P4 BRA `(.L_x_107) ;  /* 0x000000000020c947 */ /* 0x000fea0003800000 */
[----:B------:R-:W-:Y:S04]  /*6070*/  ISETP.NE.U32.AND P3, PT, R84, RZ, PT ;  /* 0x000000ff5400720c */ /* 0x000fe80003f65070 */
[----:B------:R-:W-:Y:S11]  /*6080*/  ISETP.NE.AND.EX P3, PT, R85, RZ, PT, P3 ;  /* 0x000000ff5500720c */ /* 0x000ff60003f65330 */
[----:B------:R-:W-:Y:S02]  /*6090*/  @!UPT UIADD3 URZ, UPT, UPT, URZ, URZ, URZ ;  /* 0x000000fffffff290 */ /* 0x000fe4000fffe0ff */
[----:B------:R-:W1:Y:S01]  /*60a0*/  @P3 LDC.64 R2, c[0x0][0x8a8] ;  /* 0x00022a00ff023b82 */ /* 0x000e620000000a00 */
[----:B------:R-:W-:Y:S04]  /*60b0*/  @P3 IMAD R0, R86, UR36, RZ ;  /* 0x0000002456003c24 */ /* 0x000fe8000f8e02ff */
[----:B-1----:R-:W-:Y:S05]  /*60c0*/  @P3 IMAD.WIDE R2, R0, 0x4, R2 ;  /* 0x0000000400023825 */ /* 0x002fea00078e0202 */
[----:B-----5:R1:W5:Y:S02]  /*60d0*/  @P3 LDG.E R47, desc[UR46][R2.64] ;  /* 0x0000002e022f3981 */ /* 0x020364000c1e1900 */
[----:B-1----:R-:W2:Y:S02]  /*60e0*/  @!P3 LDC R47, c[0x0][0x8a0] ;  /* 0x00022800ff2fbb82 */ /* 0x002ea40000000800 */
.L_x_107:
[----:B-----5:R-:W-:Y:S01]  /*60f0*/  FSETP.NEU.AND P3, PT, R49, RZ, PT ;  /* 0x000000ff3100720b */ /* 0x020fe20003f6d000 */
[----:B------:R-:W-:Y:S01]  /*6100*/  BSSY B1, `(.L_x_108) ;  /* 0x0000039000017945 */ /* 0x000fe20003800000 */
[----:B------:R-:W-:Y:S01]  /*6110*/  SEL R3, RZ, 0xffffffff, P2 ;  /* 0xffffffffff037807 */ /* 0x000fe20001000000 */
[----:B------:R-:W-:Y:S01]  /*6120*/  IMAD.MOV.U32 R61, RZ, RZ, 0x1 ;  /* 0x00000001ff3d7424 */ /* 0x000fe200078e00ff */
[----:B------:R-:W-:Y:S01]  /*6130*/  @P1 LOP3.LUT P2, RZ, R92, 0xff, RZ, 0xc0, !PT ;  /* 0x000000ff5cff1812 */ /* 0x000fe2000784c0ff */
[----:B------:R-:W-:Y:S01]  /*6140*/  IMAD R48, R45, 0x80, R46 ;  /* 0x000000802d307824 */ /* 0x000fe200078e022e */
[----:B------:R-:W-:Y:S01]  /*6150*/  @P1 SEL R0, RZ, 0xffffffff, P3 ;  /* 0xffffffffff001807 */ /* 0x000fe20001800000 */
[----:B------:R-:W-:Y:S01]  /*6160*/  IMAD R110, R105, -0x10, R103 ;  /* 0xfffffff0696e7824 */ /* 0x000fe200078e0267 */
[----:B------:R-:W-:Y:S01]  /*6170*/  LOP3.LUT R101, R101, 0x1, RZ, 0x3c, !PT ;  /* 0x0000000165657812 */ /* 0x000fe200078e3cff */
[----:B------:R-:W-:Y:S01]  /*6180*/  IMAD.MOV.U32 R60, RZ, RZ, RZ ;  /* 0x000000ffff3c7224 */ /* 0x000fe200078e00ff */
[----:B------:R-:W-:Y:S02]  /*6190*/  @P0 SEL R0, R3, R0, !P2 ;  /* 0x0000000003000207 */ /* 0x000fe40005000000 */
[----:B------:R-:W-:Y:S02]  /*61a0*/  CS2R R82, SRZ ;  /* 0x0000000000527805 */ /* 0x000fe4000001ff00 */
[----:B------:R-:W-:Y:S02]  /*61b0*/  LEA R112, R45, UR48, 0x3 ;  /* 0x000000302d707c11 */ /* 0x000fe4000f8e18ff */
[----:B------:R-:W-:Y:S02]  /*61c0*/  CS2R R80, SRZ ;  /* 0x0000000000507805 */ /* 0x000fe4000001ff00 */
[----:B------:R-:W-:Y:S02]  /*61d0*/  @P1 LOP3.LUT R0, R0, 0x1, RZ, 0xc0, !PT ;  /* 0x0000000100001812 */ /* 0x000fe400078ec0ff */
[----:B------:R-:W-:Y:S02]  /*61e0*/  CS2R R74, SRZ ;  /* 0x00000000004a7805 */ /* 0x000fe4000001ff00 */
[----:B------:R-:W-:Y:S02]  /*61f0*/  PLOP3.LUT P2, PT, PT, PT, UP1, 0x80, 0x8 ;  /* 0x000000000008781c */ /* 0x000fe40003f4f018 */
[----:B------:R-:W-:Y:S02]  /*6200*/  CS2R R72, SRZ ;  /* 0x0000000000487805 */ /* 0x000fe4000001ff00 */
[----:B------:R-:W-:Y:S02]  /*6210*/  ISETP.NE.U32.OR P5, PT, R0, 0x1, !P1 ;  /* 0x000000010000780c */ /* 0x000fe40004fa5470 */
[----:B------:R-:W-:Y:S02]  /*6220*/  CS2R R66, SRZ ;  /* 0x0000000000427805 */ /* 0x000fe4000001ff00 */
[----:B------:R-:W-:Y:S02]  /*6230*/  LOP3.LUT P4, R108, R92, 0xff, RZ, 0xc0, !PT ;  /* 0x000000ff5c6c7812 */ /* 0x000fe4000788c0ff */
[----:B------:R-:W-:Y:S02]  /*6240*/  CS2R R64, SRZ ;  /* 0x0000000000407805 */ /* 0x000fe4000001ff00 */
[----:B------:R-:W-:Y:S02]  /*6250*/  SEL R2, RZ, 0xffffffff, P3 ;  /* 0xffffffffff027807 */ /* 0x000fe40001800000 */
[----:B------:R-:W-:Y:S02]  /*6260*/  CS2R R58, SRZ ;  /* 0x00000000003a7805 */ /* 0x000fe4000001ff00 */
[----:B------:R-:W-:Y:S02]  /*6270*/  P2R R111, PR, RZ, 0x20 ;  /* 0x00000020ff6f7803 */ /* 0x000fe40000000000 */
[----:B------:R-:W-:Y:S02]  /*6280*/  CS2R R56, SRZ ;  /* 0x0000000000387805 */ /* 0x000fe4000001ff00 */
[----:B------:R-:W-:Y:S02]  /*6290*/  @P2 SEL R2, R3, R2, !P4 ;  /* 0x0000000203022207 */ /* 0x000fe40006000000 */
[----:B------:R-:W-:Y:S02]  /*62a0*/  @P5 SHF.L.U32 R0, R101, 0x1f, RZ ;  /* 0x0000001f65005819 */ /* 0x000fe400000006ff */
[----:B------:R-:W-:Y:S02]  /*62b0*/  LOP3.LUT R2, R2, 0x1, RZ, 0xc0, !PT ;  /* 0x0000000102027812 */ /* 0x000fe400078ec0ff */
[----:B------:R1:W3:Y:S02]  /*62c0*/  @P5 SYNCS.PHASECHK.TRANS64.TRYWAIT P1, [UR48+0x40], R0 ;  /* 0x00004000ff0055a7 */ /* 0x0002e40008021130 */
[----:B------:R-:W-:Y:S04]  /*62d0*/  ISETP.NE.U32.AND P2, PT, R2, 0x1, PT ;  /* 0x000000010200780c */ /* 0x000fe80003f45070 */
[----:B------:R-:W-:Y:S02]  /*62e0*/  P2R R62, PR, RZ, 0x4 ;  /* 0x00000004ff3e7803 */ /* 0x000fe40000000000 */
[----:B-1----:R-:W-:Y:S04]  /*62f0*/  SHF.L.U32 R0, R100, 0x1f, RZ ;  /* 0x0000001f64007819 */ /* 0x002fe800000006ff */
[----:B------:R1:W4:Y:S01]  /*6300*/  SYNCS.PHASECHK.TRANS64.TRYWAIT P0, [R112+URZ+0xb0], R0 ;  /* 0x0000b000700075a7 */ /* 0x00032200080011ff */
[----:B---3--:R-:W-:Y:S01]  /*6310*/  @P5 SEL R61, RZ, 0x1, !P1 ;  /* 0x00000001ff3d5807 */ /* 0x008fe20004800000 */
[----:B-1----:R-:W-:Y:S06]  /*6320*/  @!P5 BRA `(.L_x_109) ;  /* 0x000000000058d947 */ /* 0x002fec0003800000 */
[----:B------:R-:W-:Y:S01]  /*6330*/  IMAD.MOV.U32 R83, RZ, RZ, RZ ;  /* 0x000000ffff537224 */ /* 0x000fe200078e00ff */
[----:B------:R-:W-:Y:S01]  /*6340*/  ISETP.NE.AND P1, PT, R61, RZ, PT ;  /* 0x000000ff3d00720c */ /* 0x000fe20003f25270 */
[----:B------:R-:W-:Y:S01]  /*6350*/  BSSY B0, `(.L_x_110) ;  /* 0x000000c000007945 */ /* 0x000fe20003800000 */
[----:B------:R-:W-:Y:S02]  /*6360*/  CS2R R58, SRZ ;  /* 0x00000000003a7805 */ /* 0x000fe4000001ff00 */
[----:B------:R-:W-:Y:S02]  /*6370*/  CS2R R56, SRZ ;  /* 0x0000000000387805 */ /* 0x000fe4000001ff00 */
[----:B------:R-:W-:Y:S02]  /*6380*/  CS2R R66, SRZ ;  /* 0x0000000000427805 */ /* 0x000fe4000001ff00 */
[----:B------:R-:W-:Y:S02]  /*6390*/  CS2R R64, SRZ ;  /* 0x0000000000407805 */ /* 0x000fe4000001ff00 */
[----:B------:R-:W-:Y:S02]  /*63a0*/  CS2R R74, SRZ ;  /* 0x00000000004a7805 */ /* 0x000fe4000001ff00 */
[----:B------:R-:W-:Y:S02]  /*63b0*/  CS2R R72, SRZ ;  /* 0x0000000000487805 */ /* 0x000fe4000001ff00 */
[----:B------:R-:W-:Y:S01]  /*63c0*/  CS2R R80, SRZ ;  /* 0x0000000000507805 */ /* 0x000fe2000001ff00 */
[----:B------:R-:W-:Y:S06]  /*63d0*/  @P1 BRA `(.L_x_111) ;  /* 0x00000000000c1947 */ /* 0x000fec0003800000 */
[----:B------:R-:W-:Y:S04]  /*63e0*/  SHF.L.U32 R3, R101, 0x1f, RZ ;  /* 0x0000001f65037819 */ /* 0x000fe800000006ff */
[----:B------:R-:W1:Y:S02]  /*63f0*/  SYNCS.PHASECHK.TRANS64.TRYWAIT P1, [UR48+0x40], R3 ;  /* 0x00004003ff0075a7 */ /* 0x000e640008021130 */
[----:B-1----:R-:W-:Y:S05]  /*6400*/  @!P1 BRA `(.L_x_112) ;  /* 0x0000003c00b09947 */ /* 0x002fea0003800000 */
.L_x_111:
[----:B------:R-:W-:Y:S05]  /*6410*/  BSYNC B0 ;  /* 0x0000000000007941 */ /* 0x000fea0003800000 */
.L_x_110:
[----:B------:R-:W-:Y:S01]  /*6420*/  ISETP.NE.AND P1, PT, R62, RZ, PT ;  /* 0x000000ff3e00720c */ /* 0x000fe20003f25270 */
[----:B------:R-:W-:Y:S11]  /*6430*/  HFMA2 R60, -RZ, RZ, 0, 5.9604644775390625e-08 ;  /* 0x00000001ff3c7431 */ /* 0x000ff600000001ff */
[----:B------:R-:W-:Y:S01]  /*6440*/  @!UPT UIADD3 URZ, UPT, UPT, URZ, URZ, URZ ;  /* 0x000000fffffff290 */ /* 0x000fe2000fffe0ff */
[----:B------:R3:W1:Y:S04]  /*6450*/  @P1 LDS.128 R56, [R104] ;  /* 0x0000000068381984 */ /* 0x0006680000000c00 */
[----:B------:R3:W1:Y:S04]  /*6460*/  @P1 LDS.128 R64, [R103+0x10] ;  /* 0x0000100067401984 */ /* 0x0006680000000c00 */
[----:B------:R3:W1:Y:S04]  /*6470*/  @P1 LDS.128 R72, [R102+0x20] ;  /* 0x0000200066481984 */ /* 0x0006680000000c00 */
[----:B------:R3:W1:Y:S02]  /*6480*/  @P1 LDS.128 R80, [R110+0x30] ;  /* 0x000030006e501984 */ /* 0x0006640000000c00 */
.L_x_109:
[----:B------:R-:W-:Y:S05]  /*6490*/  BSYNC B1 ;  /* 0x0000000000017941 */ /* 0x000fea0003800000 */
.L_x_108:
[----:B-1----:R-:W-:Y:S04]  /*64a0*/  SHF.R.U32.HI R2, RZ, 0x15, R48 ;  /* 0x00000015ff027819 */ /* 0x002fe80000011630 */
[----:B------:R-:W-:Y:S01]  /*64b0*/  LOP3.LUT P1, RZ, R2, 0x3, R96, 0x48, !PT ;  /* 0x0000000302ff7812 */ /* 0x000fe20007824860 */
[----:B------:R-:W-:Y:S01]  /*64c0*/  @!UPT UIADD3 URZ, UPT, UPT, URZ, URZ, URZ ;  /* 0x000000fffffff290 */ /* 0x000fe2000fffe0ff */
[----:B----4-:R-:W-:Y:S11]  /*64d0*/  @P0 BRA `(.L_x_113) ;  /* 0x0000000000080947 */ /* 0x010ff60003800000 */
[----:B------:R-:W1:Y:S02]  /*64e0*/  SYNCS.PHASECHK.TRANS64.TRYWAIT P0, [R112+URZ+0xb0], R0 ;  /* 0x0000b000700075a7 */ /* 0x000e6400080011ff */
[----:B-1----:R-:W-:Y:S05]  /*64f0*/  @!P0 BRA `(.L_x_114) ;  /* 0x0000003c008c8947 */ /* 0x002fea0003800000 */
.L_x_113:
[----:B------:R-:W-:Y:S05]  /*6500*/  @!P1 BRA `(.L_x_115) ;  /* 0x0000000000409947 */ /* 0x000fea0003800000 */
[----:B------:R-:W4:Y:S01]  /*6510*/  LDCU.64 UR8, c[0x4][0x70] ;  /* 0x01000e00ff0877ac */ /* 0x000f220008000a00 */
[----:B------:R-:W-:Y:S01]  /*6520*/  MOV R3, 0x0 ;  /* 0x0000000000037802 */ /* 0x000fe20000000f00 */
[----:B------:R-:W-:Y:S02]  /*6530*/  HFMA2 R12, -RZ, RZ, 0, 5.9604644775390625e-08 ;  /* 0x00000001ff0c7431 */ /* 0x000fe400000001ff */
[----:B------:R-:W-:Y:S02]  /*6540*/  IMAD.MOV.U32 R8, RZ, RZ, 0x192 ;  /* 0x00000192ff087424 */ /* 0x000fe400078e00ff */
[----:B------:R-:W-:Y:S01]  /*6550*/  IMAD.MOV.U32 R13, RZ, RZ, RZ ;  /* 0x000000ffff0d7224 */ /* 0x000fe200078e00ff */
[----:B------:R-:W5:Y:S01]  /*6560*/  LDCU.64 UR6, c[0x4][0x78] ;  /* 0x01000f00ff0677ac */ /* 0x000f620008000a00 */
[----:B------:R-:W1:Y:S01]  /*6570*/  LDC.64 R2, c[0x4][R3] ;  /* 0x0100000003027b82 */ /* 0x000e620000000a00 */
[----:B------:R-:W2:Y:S01]  /*6580*/  LDCU.64 UR4, c[0x4][0x10] ;  /* 0x01000200ff0477ac */ /* 0x000ea20008000a00 */
[----:B----4-:R-:W-:Y:S01]  /*6590*/  MOV R5, UR9 ;  /* 0x0000000900057c02 */ /* 0x010fe20008000f00 */
[----:B------:R-:W-:Y:S01]  /*65a0*/  IMAD.U32 R4, RZ, RZ, UR8 ;  /* 0x00000008ff047e24 */ /* 0x000fe2000f8e00ff */
[----:B-----5:R-:W-:Y:S01]  /*65b0*/  MOV R7, UR7 ;  /* 0x0000000700077c02 */ /* 0x020fe20008000f00 */
[----:B------:R-:W-:Y:S01]  /*65c0*/  IMAD.U32 R6, RZ, RZ, UR6 ;  /* 0x00000006ff067e24 */ /* 0x000fe2000f8e00ff */
[----:B--2---:R-:W-:Y:S01]  /*65d0*/  MOV R11, UR5 ;  /* 0x00000005000b7c02 */ /* 0x004fe20008000f00 */
[----:B------:R-:W-:Y:S02]  /*65e0*/  IMAD.U32 R10, RZ, RZ, UR4 ;  /* 0x00000004ff0a7e24 */ /* 0x000fe4000f8e00ff */
[----:B------:R-:W-:Y:S07]  /*65f0*/  LEPC R20, `(.L_x_115) ;  /* 0x000000001014794e */ /* 0x000fee0000000000 */
[----:B-1-3--:R-:W-:Y:S05]  /*6600*/  CALL.ABS.NOINC R2 ;  /* 0x0000000002007343 */ /* 0x00afea0003c00000 */
.L_x_115:
[----:B------:R-:W-:Y:S05]  /*6610*/  WARPSYNC.ALL ;  /* 0x0000000000007948 */ /* 0x000fea0003800000 */
[----:B------:R-:W-:Y:S01]  /*6620*/  R2UR UR4, R48 ;  /* 0x00000000300472ca */ /* 0x000fe200000e0000 */
[--C-:B------:R-:W-:Y:S01]  /*6630*/  HADD2.F32 R50, -RZ, R56.reuse.H0_H0 ;  /* 0x20000038ff327230 */ /* 0x100fe20000004100 */
[----:B------:R-:W-:Y:S01]  /*6640*/  ISETP.NE.AND P0, PT, R106, RZ, PT ;  /* 0x000000ff6a00720c */ /* 0x000fe20003f05270 */
[----:B------:R-:W-:Y:S01]  /*6650*/  HADD2.F32 R51, -RZ, R56.H1_H1 ;  /* 0x30000038ff337230 */ /* 0x000fe20000004100 */
[----:B------:R-:W-:Y:S01]  /*6660*/  BSSY.RECONVERGENT B0, `(.L_x_116) ;  /* 0x0000086000007945 */ /* 0x000fe20003800200 */
[--C-:B------:R-:W-:Y:S08]  /*6670*/  HADD2.F32 R52, -RZ, R57.reuse.H0_H0 ;  /* 0x20000039ff347230 */ /* 0x100ff00000004100 */
[----:B------:R-:W1:Y:S02]  /*6680*/  LDTM.x32 R4, tmem[UR4] ;  /* 0x00000004000479ee */ /* 0x000e6400082c0000 */
[C---:B-12---:R-:W-:Y:S01]  /*6690*/  FMUL R0, R47.reuse, R4 ;  /* 0x000000042f007220 */ /* 0x046fe20000400000 */
[C---:B------:R-:W-:Y:S01]  /*66a0*/  FMUL R2, R47.reuse, R5 ;  /* 0x000000052f027220 */ /* 0x040fe20000400000 */
[C---:B------:R-:W-:Y:S01]  /*66b0*/  FMUL R4, R47.reuse, R8 ;  /* 0x000000082f047220 */ /* 0x040fe20000400000 */
[----:B------:R-:W-:Y:S01]  /*66c0*/  FMUL R3, R47, R6 ;  /* 0x000000062f037220 */ /* 0x000fe20000400000 */
[C---:B------:R-:W-:Y:S01]  /*66d0*/  FFMA R0, R49.reuse, R50, R0 ;  /* 0x0000003231007223 */ /* 0x040fe20000000000 */
[----:B------:R-:W-:Y:S01]  /*66e0*/  FFMA R2, R49, R51, R2 ;  /* 0x0000003331027223 */ /* 0x000fe20000000002 */
[C---:B------:R-:W-:Y:S01]  /*66f0*/  FMUL R5, R47.reuse, R9 ;  /* 0x000000092f057220 */ /* 0x040fe20000400000 */
        /* <DEDUP_REMOVED lines=16> */
[----:B------:R-:W-:Y:S02]  /*6800*/  HADD2.F32 R32, -RZ, R57.H1_H1 ;  /* 0x30000039ff207230 */ /* 0x000fe40000004100 */
[C---:B------:R-:W-:Y:S01]  /*6810*/  FMUL R26, R47.reuse, R30 ;  /* 0x0000001e2f1a7220 */ /* 0x040fe20000400000 */
[----:B------:R-:W-:Y:S01]  /*6820*/  FMUL R29, R47, R33 ;  /* 0x000000212f1d7220 */ /* 0x000fe20000400000 */
[--C-:B------:R-:W-:Y:S02]  /*6830*/  HADD2.F32 R33, -RZ, R58.reuse.H0_H0 ;  /* 0x2000003aff217230 */ /* 0x100fe40000004100 */
[----:B------:R-:W-:Y:S01]  /*6840*/  FFMA R3, R49, R52, R3 ;  /* 0x0000003431037223 */ /* 0x000fe20000000003 */
[C---:B------:R-:W-:Y:S01]  /*6850*/  FMUL R7, R47.reuse, R7 ;  /* 0x000000072f077220 */ /* 0x040fe20000400000 */
[----:B------:R-:W-:Y:S01]  /*6860*/  FMUL R30, R47, R34 ;  /* 0x000000222f1e7220 */ /* 0x000fe20000400000 */
[----:B------:R-:W-:Y:S01]  /*6870*/  HADD2.F32 R34, -RZ, R58.H1_H1 ;  /* 0x3000003aff227230 */ /* 0x000fe20000004100 */
[----:B------:R-:W-:Y:S01]  /*6880*/  F2FP.F16.F32.PACK_AB R52, R2, R0 ;  /* 0x000000000234723e */ /* 0x000fe200000000ff */
[--C-:B------:R-:W-:Y:S02]  /*6890*/  HADD2.F32 R0, -RZ, R59.reuse.H0_H0 ;  /* 0x2000003bff007230 */ /* 0x100fe40000004100 */
[C---:B------:R-:W-:Y:S01]  /*68a0*/  FFMA R7, R49.reuse, R32, R7 ;  /* 0x0000002031077223 */ /* 0x040fe20000000007 */
[----:B------:R-:W-:Y:S02]  /*68b0*/  HADD2.F32 R2, -RZ, R59.H1_H1 ;  /* 0x3000003bff027230 */ /* 0x000fe40000004100 */
[C---:B------:R-:W-:Y:S01]  /*68c0*/  FFMA R4, R49.reuse, R33, R4 ;  /* 0x0000002131047223 */ /* 0x040fe20000000004 */
[C---:B------:R-:W-:Y:S01]  /*68d0*/  FFMA R5, R49.reuse, R34, R5 ;  /* 0x0000002231057223 */ /* 0x040fe20000000005 */
[----:B------:R-:W-:Y:S01]  /*68e0*/  FFMA R6, R49, R0, R6 ;  /* 0x0000000031067223 */ /* 0x000fe20000000006 */
[--C-:B------:R-:W-:Y:S02]  /*68f0*/  HADD2.F32 R0, -RZ, R64.reuse.H0_H0 ;  /* 0x20000040ff007230 */ /* 0x100fe40000004100 */
[----:B------:R-:W-:Y:S01]  /*6900*/  FMUL R11, R47, R11 ;  /* 0x0000000b2f0b7220 */ /* 0x000fe20000400000 */
[----:B------:R-:W-:Y:S01]  /*6910*/  F2FP.F16.F32.PACK_AB R53, R7, R3 ;  /* 0x000000030735723e */ /* 0x000fe200000000ff */
[--C-:B------:R-:W-:Y:S02]  /*6920*/  HADD2.F32 R3, -RZ, R65.reuse.H0_H0 ;  /* 0x20000041ff037230 */ /* 0x100fe40000004100 */
[----:B------:R-:W-:Y:S01]  /*6930*/  FMUL R15, R47, R15 ;  /* 0x0000000f2f0f7220 */ /* 0x000fe20000400000 */
[C---:B------:R-:W-:Y:S01]  /*6940*/  FFMA R11, R49.reuse, R2, R11 ;  /* 0x00000002310b7223 */ /* 0x040fe2000000000b */
[----:B------:R-:W-:Y:S02]  /*6950*/  HADD2.F32 R2, -RZ, R64.H1_H1 ;  /* 0x30000040ff027230 */ /* 0x000fe40000004100 */
[----:B------:R-:W-:Y:S01]  /*6960*/  FFMA R8, R49, R0, R8 ;  /* 0x0000000031087223 */ /* 0x000fe20000000008 */
[----:B------:R-:W-:Y:S02]  /*6970*/  HADD2.F32 R0, -RZ, R65.H1_H1 ;  /* 0x30000041ff007230 */ /* 0x000fe40000004100 */
[C---:B------:R-:W-:Y:S01]  /*6980*/  FMUL R19, R47.reuse, R19 ;  /* 0x000000132f137220 */ /* 0x040fe20000400000 */
[----:B------:R-:W-:Y:S01]  /*6990*/  FMUL R23, R47, R23 ;  /* 0x000000172f177220 */ /* 0x000fe20000400000 */
[C---:B------:R-:W-:Y:S01]  /*69a0*/  FFMA R9, R49.reuse, R2, R9 ;  /* 0x0000000231097223 */ /* 0x040fe20000000009 */
[C---:B------:R-:W-:Y:S01]  /*69b0*/  FFMA R10, R49.reuse, R3, R10 ;  /* 0x00000003310a7223 */ /* 0x040fe2000000000a */
[----:B------:R-:W-:Y:S01]  /*69c0*/  FFMA R15, R49, R0, R15 ;  /* 0x00000000310f7223 */ /* 0x000fe2000000000f */
[--C-:B------:R-:W-:Y:S02]  /*69d0*/  HADD2.F32 R2, -RZ, R66.reuse.H0_H0 ;  /* 0x20000042ff027230 */ /* 0x100fe40000004100 */
[----:B------:R-:W-:Y:S01]  /*69e0*/  FMUL R27, R47, R27 ;  /* 0x0000001b2f1b7220 */ /* 0x000fe20000400000 */
[----:B------:R-:W-:Y:S01]  /*69f0*/  HADD2.F32 R0, -RZ, R66.H1_H1 ;  /* 0x30000042ff007230 */ /* 0x000fe20000004100 */
[----:B------:R-:W-:Y:S01]  /*6a00*/  F2FP.F16.F32.PACK_AB R54, R5, R4 ;  /* 0x000000040536723e */ /* 0x000fe200000000ff */
[--C-:B------:R-:W-:Y:S02]  /*6a10*/  HADD2.F32 R3, -RZ, R67.reuse.H0_H0 ;  /* 0x20000043ff037230 */ /* 0x100fe40000004100 */
[C---:B------:R-:W-:Y:S01]  /*6a20*/  FFMA R12, R49.reuse, R2, R12 ;  /* 0x00000002310c7223 */ /* 0x040fe2000000000c */
[--C-:B------:R-:W-:Y:S02]  /*6a30*/  HADD2.F32 R2, -RZ, R72.reuse.H0_H0 ;  /* 0x20000048ff027230 */ /* 0x100fe40000004100 */
[C---:B------:R-:W-:Y:S01]  /*6a40*/  FFMA R13, R49.reuse, R0, R13 ;  /* 0x00000000310d7223 */ /* 0x040fe2000000000d */
[----:B------:R-:W-:Y:S02]  /*6a50*/  HADD2.F32 R0, -RZ, R67.H1_H1 ;  /* 0x30000043ff007230 */ /* 0x000fe40000004100 */
[----:B------:R-:W-:Y:S01]  /*6a60*/  FFMA R14, R49, R3, R14 ;  /* 0x00000003310e7223 */ /* 0x000fe2000000000e */
[----:B------:R-:W-:Y:S01]  /*6a70*/  HADD2.F32 R3, -RZ, R72.H1_H1 ;  /* 0x30000048ff037230 */ /* 0x000fe20000004100 */
[----:B------:R-:W-:Y:S01]  /*6a80*/  F2FP.F16.F32.PACK_AB R55, R11, R6 ;  /* 0x000000060b37723e */ /* 0x000fe200000000ff */
[----:B------:R-:W-:Y:S01]  /*6a90*/  FMUL R31, R47, R31 ;  /* 0x0000001f2f1f7220 */ /* 0x000fe20000400000 */
[C---:B------:R-:W-:Y:S01]  /*6aa0*/  FFMA R19, R49.reuse, R0, R19 ;  /* 0x0000000031137223 */ /* 0x040fe20000000013 */
[--C-:B------:R-:W-:Y:S02]  /*6ab0*/  HADD2.F32 R0, -RZ, R73.reuse.H0_H0 ;  /* 0x20000049ff007230 */ /* 0x100fe40000004100 */
[C---:B------:R-:W-:Y:S01]  /*6ac0*/  FFMA R16, R49.reuse, R2, R16 ;  /* 0x0000000231107223 */ /* 0x040fe20000000010 */
[----:B------:R1:W-:Y:S01]  /*6ad0*/  STS.128 [R104], R52 ;  /* 0x0000003468007388 */ /* 0x0003e20000000c00 */
[C---:B------:R-:W-:Y:S01]  /*6ae0*/  FFMA R17, R49.reuse, R3, R17 ;  /* 0x0000000331117223 */ /* 0x040fe20000000011 */
[----:B------:R-:W-:Y:S02]  /*6af0*/  HADD2.F32 R2, -RZ, R73.H1_H1 ;  /* 0x30000049ff027230 */ /* 0x000fe40000004100 */
[----:B------:R-:W-:Y:S01]  /*6b00*/  FFMA R18, R49, R0, R18 ;  /* 0x0000000031127223 */ /* 0x000fe20000000012 */
[--C-:B------:R-:W-:Y:S01]  /*6b10*/  HADD2.F32 R0, -RZ, R74.reuse.H0_H0 ;  /* 0x2000004aff007230 */ /* 0x100fe20000004100 */
[----:B------:R-:W-:Y:S01]  /*6b20*/  F2FP.F16.F32.PACK_AB R8, R9, R8 ;  /* 0x000000080908723e */ /* 0x000fe200000000ff */
[--C-:B------:R-:W-:Y:S02]  /*6b30*/  HADD2.F32 R3, -RZ, R75.reuse.H0_H0 ;  /* 0x2000004bff037230 */ /* 0x100fe40000004100 */
[C---:B------:R-:W-:Y:S01]  /*6b40*/  FFMA R23, R49.reuse, R2, R23 ;  /* 0x0000000231177223 */ /* 0x040fe20000000017 */
[----:B------:R-:W-:Y:S02]  /*6b50*/  HADD2.F32 R2, -RZ, R74.H1_H1 ;  /* 0x3000004aff027230 */ /* 0x000fe40000004100 */
[----:B------:R-:W-:Y:S01]  /*6b60*/  FFMA R20, R49, R0, R20 ;  /* 0x0000000031147223 */ /* 0x000fe20000000014 */
[----:B------:R-:W-:Y:S01]  /*6b70*/  HADD2.F32 R0, -RZ, R75.H1_H1 ;  /* 0x3000004bff007230 */ /* 0x000fe20000004100 */
[----:B------:R-:W-:Y:S01]  /*6b80*/  F2FP.F16.F32.PACK_AB R9, R15, R10 ;  /* 0x0000000a0f09723e */ /* 0x000fe200000000ff */
[----:B------:R-:W-:Y:S02]  /*6b90*/  HADD2.F32 R4, -RZ, R83.H0_H0 ;  /* 0x20000053ff047230 */ /* 0x000fe40000004100 */
[C---:B------:R-:W-:Y:S01]  /*6ba0*/  FFMA R21, R49.reuse, R2, R21 ;  /* 0x0000000231157223 */ /* 0x040fe20000000015 */
[C---:B------:R-:W-:Y:S01]  /*6bb0*/  FFMA R22, R49.reuse, R3, R22 ;  /* 0x0000000331167223 */ /* 0x040fe20000000016 */
[----:B------:R-:W-:Y:S01]  /*6bc0*/  FFMA R27, R49, R0, R27 ;  /* 0x00000000311b7223 */ /* 0x000fe2000000001b */
[--C-:B------:R-:W-:Y:S01]  /*6bd0*/  HADD2.F32 R2, -RZ, R80.reuse.H0_H0 ;  /* 0x20000050ff027230 */ /* 0x100fe20000004100 */
[----:B------:R-:W-:Y:S01]  /*6be0*/  F2FP.F16.F32.PACK_AB R10, R13, R12 ;  /* 0x0000000c0d0a723e */ /* 0x000fe200000000ff */
[----:B------:R-:W-:Y:S01]  /*6bf0*/  HADD2.F32 R0, -RZ, R80.H1_H1 ;  /* 0x30000050ff007230 */ /* 0x000fe20000004100 */
[----:B------:R-:W-:Y:S01]  /*6c00*/  F2FP.F16.F32.PACK_AB R11, R19, R14 ;  /* 0x0000000e130b723e */ /* 0x000fe200000000ff */
[--C-:B------:R-:W-:Y:S02]  /*6c10*/  HADD2.F32 R3, -RZ, R81.reuse.H0_H0 ;  /* 0x20000051ff037230 */ /* 0x100fe40000004100 */
[C---:B------:R-:W-:Y:S01]  /*6c20*/  FFMA R24, R49.reuse, R2, R24 ;  /* 0x0000000231187223 */ /* 0x040fe20000000018 */
[--C-:B------:R-:W-:Y:S02]  /*6c30*/  HADD2.F32 R2, -RZ, R82.reuse.H0_H0 ;  /* 0x20000052ff027230 */ /* 0x100fe40000004100 */
[C---:B------:R-:W-:Y:S01]  /*6c40*/  FFMA R25, R49.reuse, R0, R25 ;  /* 0x0000000031197223 */ /* 0x040fe20000000019 */
[----:B------:R1:W-:Y:S01]  /*6c50*/  STS.128 [R103+0x10], R8 ;  /* 0x0000100867007388 */ /* 0x0003e20000000c00 */
[----:B------:R-:W-:Y:S02]  /*6c60*/  HADD2.F32 R0, -RZ, R81.H1_H1 ;  /* 0x30000051ff007230 */ /* 0x000fe40000004100 */
[----:B------:R-:W-:Y:S01]  /*6c70*/  FFMA R26, R49, R3, R26 ;  /* 0x00000003311a7223 */ /* 0x000fe2000000001a */
[----:B------:R-:W-:Y:S01]  /*6c80*/  HADD2.F32 R3, -RZ, R82.H1_H1 ;  /* 0x30000052ff037230 */ /* 0x000fe20000004100 */
[----:B------:R-:W-:Y:S01]  /*6c90*/  F2FP.F16.F32.PACK_AB R16, R17, R16 ;  /* 0x000000101110723e */ /* 0x000fe200000000ff */
[----:B------:R-:W-:Y:S01]  /*6ca0*/  HADD2.F32 R5, -RZ, R83.H1_H1 ;  /* 0x30000053ff057230 */ /* 0x000fe20000004100 */
[----:B------:R-:W-:Y:S01]  /*6cb0*/  F2FP.F16.F32.PACK_AB R17, R23, R18 ;  /* 0x000000121711723e */ /* 0x000fe200000000ff */
[----:B------:R-:W-:Y:S01]  /*6cc0*/  FFMA R31, R49, R0, R31 ;  /* 0x00000000311f7223 */ /* 0x000fe2000000001f */
[----:B------:R-:W-:Y:S01]  /*6cd0*/  FMUL R35, R47, R35 ;  /* 0x000000232f237220 */ /* 0x000fe20000400000 */
[----:B------:R-:W-:Y:S01]  /*6ce0*/  F2FP.F16.F32.PACK_AB R18, R21, R20 ;  /* 0x000000141512723e */ /* 0x000fe200000000ff */
[----:B------:R-:W-:Y:S01]  /*6cf0*/  FFMA R28, R49, R2, R28 ;  /* 0x00000002311c7223 */ /* 0x000fe2000000001c */
[----:B------:R-:W-:Y:S01]  /*6d00*/  F2FP.F16.F32.PACK_AB R19, R27, R22 ;  /* 0x000000161b13723e */ /* 0x000fe200000000ff */
[C---:B------:R-:W-:Y:S01]  /*6d10*/  FFMA R29, R49.reuse, R3, R29 ;  /* 0x00000003311d7223 */ /* 0x040fe2000000001d */
[C---:B------:R-:W-:Y:S01]  /*6d20*/  FFMA R30, R49.reuse, R4, R30 ;  /* 0x00000004311e7223 */ /* 0x040fe2000000001e */
[----:B------:R-:W-:Y:S01]  /*6d30*/  FFMA R35, R49, R5, R35 ;  /* 0x0000000531237223 */ /* 0x000fe20000000023 */
[----:B------:R-:W-:Y:S01]  /*6d40*/  F2FP.F16.F32.PACK_AB R24, R25, R24 ;  /* 0x000000181918723e */ /* 0x000fe200000000ff */
[----:B------:R1:W-:Y:S01]  /*6d50*/  STS.128 [R102+0x20], R16 ;  /* 0x0000201066007388 */ /* 0x0003e20000000c00 */
[----:B------:R-:W-:Y:S02]  /*6d60*/  F2FP.F16.F32.PACK_AB R25, R31, R26 ;  /* 0x0000001a1f19723e */ /* 0x000fe400000000ff */
[----:B------:R-:W-:Y:S02]  /*6d70*/  F2FP.F16.F32.PACK_AB R26, R29, R28 ;  /* 0x0000001c1d1a723e */ /* 0x000fe400000000ff */
[----:B------:R-:W-:Y:S05]  /*6d80*/  F2FP.F16.F32.PACK_AB R27, R35, R30 ;  /* 0x0000001e231b723e */ /* 0x000fea00000000ff */
[----:B------:R1:W-:Y:S01]  /*6d90*/  STS.128 [R110+0x30], R24 ;  /* 0x000030186e007388 */ /* 0x0003e20000000c00 */
[----:B------:R-:W-:Y:S01]  /*6da0*/  @!PT LDS RZ, [RZ] ;  /* 0x00000000fffff984 */ /* 0x000fe20000000800 */
[----:B------:R-:W-:Y:S01]  /*6db0*/  @!PT LDS RZ, [RZ] ;  /* 0x00000000fffff984 */ /* 0x000fe20000000800 */
[----:B------:R-:W-:Y:S01]  /*6dc0*/  @!PT LDS RZ, [RZ] ;  /* 0x00000000fffff984 */ /* 0x000fe20000000800 */
[----:B------:R-:W-:Y:S01]  /*6dd0*/  @!PT LDS RZ, [RZ] ;  /* 0x00000000fffff984 */ /* 0x000fe20000000800 */
[----:B------:R2:W-:Y:S07]  /*6de0*/  MEMBAR.ALL.CTA ;  /* 0x0000000000007992 */ /* 0x0005ee0000008000 */
[----:B--2---:R-:W2:Y:S02]  /*6df0*/  FENCE.VIEW.ASYNC.S ;  /* 0x00000000000073c6 */ /* 0x004ea40000000000 */
[----:B--2---:R-:W-:Y:S06]  /*6e00*/  BAR.SYNC.DEFER_BLOCKING 0x1, 0x80 ;  /* 0x0042000000007b1d */ /* 0x004fec0000010000 */
[----:B------:R-:W-:Y:S05]  /*6e10*/  @P0 BRA `(.L_x_117) ;  /* 0x0000000000280947 */ /* 0x000fea0003800000 */
[----:B------:R-:W-:Y:S02]  /*6e20*/  UIADD3 UR4, UPT, UPT, UR48, 0x200, URZ ;  /* 0x0000020030047890 */ /* 0x000fe4000fffe0ff */
[----:B------:R-:W-:Y:S01]  /*6e30*/  UIADD3 UR6, UP0, UPT, UR52, 0x680, URZ ;  /* 0x0000068034067890 */ /* 0x000fe2000ff1e0ff */
[----:B------:R-:W-:Y:S03]  /*6e40*/  UMOV UR43, UR36 ;  /* 0x00000024002b7c82 */ /* 0x000fe60008000000 */
[----:B------:R-:W-:Y:S01]  /*6e50*/  MOV R97, UR4 ;  /* 0x0000000400617c02 */ /* 0x000fe20008000f00 */
[----:B------:R-:W-:Y:S03]  /*6e60*/  UIADD3.X UR7, UPT, UPT, URZ, UR53, URZ, UP0, !UPT ;  /* 0x00000035ff077290 */ /* 0x000fe600087fe4ff */
[----:B------:R-:W-:Y:S11]  /*6e70*/  R2UR UR40, R97 ;  /* 0x00000000612872ca */ /* 0x000ff600000e0000 */
[----:B------:R-:W-:Y:S02]  /*6e80*/  @!UPT UIADD3 URZ, UPT, UPT, URZ, URZ, URZ ;  /* 0x000000fffffff290 */ /* 0x000fe4000fffe0ff */
[----:B------:R2:W-:Y:S01]  /*6e90*/  UTMASTG.3D [UR40], [UR6] ;  /* 0x00000028060073b5 */ /* 0x0005e20008010000 */
[----:B------:R0:W-:Y:S01]  /*6ea0*/  UTMACMDFLUSH ;  /* 0x00000000000079b7 */ /* 0x0001e20000000000 */
[----:B--2---:R-:W-:Y:S04]  /*6eb0*/  DEPBAR.LE SB0, 0x1 ;  /* 0x000080400000791a */ /* 0x004fe80000000000 */
.L_x_117:
[----:B------:R-:W-:Y:S05]  /*6ec0*/  BSYNC.RECONVERGENT B0 ;  /* 0x0000000000007941 */ /* 0x000fea0003800200 */
.L_x_116:
[----:B------:R-:W-:Y:S01]  /*6ed0*/  BAR.SYNC.DEFER_BLOCKING 0x1, 0x80 ;  /* 0x0042000000007b1d */ /* 0x000fe20000010000 */
[----:B------:R-:W-:Y:S01]  /*6ee0*/  ISETP.NE.AND P1, PT, R111, RZ, PT ;  /* 0x000000ff6f00720c */ /* 0x000fe20003f25270 */
[----:B------:R-:W-:Y:S01]  /*6ef0*/  UISETP.NE.AND UP0, UPT, UR49, URZ, UPT ;  /* 0x000000ff3100728c */ /* 0x000fe2000bf05270 */
[----:B------:R-:W-:Y:S11]  /*6f00*/  LEA R2, R60, UR48, 0x3 ;  /* 0x000000303c027c11 */ /* 0x000ff6000f8e18ff */
[----:B------:R-:W-:Y:S01]  /*6f10*/  @P1 SHF.L.U32 R3, R101, 0x1f, RZ ;  /* 0x0000001f65031819 */ /* 0x000fe200000006ff */
[----:B------:R-:W-:Y:S06]  /*6f20*/  BRA.U !UP0, `(.L_x_118) ;  /* 0x0000000108247547 */ /* 0x000fec000b800000 */
[----:B------:R-:W-:Y:S01]  /*6f30*/  IMAD.U32 R4, RZ, RZ, UR51 ;  /* 0x00000033ff047e24 */ /* 0x000fe2000f8e00ff */
[----:B------:R-:W-:Y:S01]  /*6f40*/  MOV R0, UR37 ;  /* 0x0000002500007c02 */ /* 0x000fe20008000f00 */
[----:B------:R-:W-:Y:S03]  /*6f50*/  UIADD3 UR51, UPT, UPT, UR51, 0x1, URZ ;  /* 0x0000000133337890 */ /* 0x000fe6000fffe0ff */
[----:B------:R-:W-:Y:S01]  /*6f60*/  @P1 LEA R4, R4, UR48, 0x3 ;  /* 0x0000003004041c11 */ /* 0x000fe2000f8e18ff */
[----:B------:R-:W-:Y:S04]  /*6f70*/  UISETP.NE.AND UP0, UPT, UR51, 0x4, UPT ;  /* 0x000000043300788c */ /* 0x000fe8000bf05270 */
[----:B------:R-:W-:Y:S01]  /*6f80*/  @P1 VIADD R4, R4, 0x60 ;  /* 0x0000006004041836 */ /* 0x000fe20000000000 */
[----:B------:R-:W-:Y:S04]  /*6f90*/  USEL UR51, UR51, URZ, UP0 ;  /* 0x000000ff33337287 */ /* 0x000fe80008000000 */
[----:B------:R-:W-:Y:S04]  /*6fa0*/  @P1 PRMT R0, R0, 0x654, R4 ;  /* 0x0000065400001816 */ /* 0x000fe80000000004 */
[----:B------:R2:W-:Y:S04]  /*6fb0*/  @P1 SYNCS.ARRIVE.TRANS64.RED.A1T0 RZ, [R0+URZ], RZ ;  /* 0x000000ff00ff19a7 */ /* 0x0005e800081004ff */
.L_x_118:
[----:B------:R-:W4:Y:S01]  /*6fc0*/  @P1 SYNCS.PHASECHK.TRANS64.TRYWAIT P0, [R2+URZ+0x40], R3 ;  /* 0x00004003020015a7 */ /* 0x000f2200080011ff */
[----:B------:R-:W-:Y:S01]  /*6fd0*/  BSSY B1, `(.L_x_119) ;  /* 0x0000016000017945 */ /* 0x000fe20003800000 */
[----:B----4-:R-:W-:Y:S03]  /*6fe0*/  @P1 SEL R61, RZ, 0x1, !P0 ;  /* 0x00000001ff3d1807 */ /* 0x010fe60004000000 */
[----:B------:R-:W-:Y:S05]  /*6ff0*/  @!P1 BRA `(.L_x_120) ;  /* 0x00000000004c9947 */ /* 0x000fea0003800000 */
[----:B------:R-:W-:Y:S01]  /*7000*/  ISETP.NE.AND P0, PT, R61, RZ, PT ;  /* 0x000000ff3d00720c */ /* 0x000fe20003f05270 */
[----:B------:R-:W-:Y:S01]  /*7010*/  BSSY B0, `(.L_x_121) ;  /* 0x000000b000007945 */ /* 0x000fe20003800000 */
[----:B------:R-:W-:Y:S11]  /*7020*/  ISETP.NE.AND P1, PT, R62, RZ, PT ;  /* 0x000000ff3e00720c */ /* 0x000ff60003f25270 */
[----:B------:R-:W-:Y:S02]  /*7030*/  @!UPT UIADD3 URZ, UPT, UPT, URZ, URZ, URZ ;  /* 0x000000fffffff290 */ /* 0x000fe4000fffe0ff */
[C---:B------:R-:W-:Y:S01]  /*7040*/  @P1 IMAD R6, R60.reuse, 0x2000, R104 ;  /* 0x000020003c061824 */ /* 0x040fe200078e0268 */
[C---:B------:R-:W-:Y:S01]  /*7050*/  @P1 LEA R4, R60.reuse, R102, 0xd ;  /* 0x000000663c041211 */ /* 0x040fe200078e68ff */
[C---:B------:R-:W-:Y:S02]  /*7060*/  @P1 IMAD R5, R60.reuse, 0x2000, R103 ;  /* 0x000020003c051824 */ /* 0x040fe400078e0267 */
[----:B------:R-:W-:Y:S01]  /*7070*/  @P1 IMAD R3, R60, 0x2000, R110 ;  /* 0x000020003c031824 */ /* 0x000fe200078e026e */
[----:B------:R-:W-:Y:S06]  /*7080*/  @P0 BRA `(.L_x_122) ;  /* 0x00000000000c0947 */ /* 0x000fec0003800000 */
[----:B--2---:R-:W-:Y:S04]  /*7090*/  SHF.L.U32 R0, R101, 0x1f, RZ ;  /* 0x0000001f65007819 */ /* 0x004fe800000006ff */
[----:B------:R-:W2:Y:S02]  /*70a0*/  SYNCS.PHASECHK.TRANS64.TRYWAIT P0, [R2+URZ+0x40], R0 ;  /* 0x00004000020075a7 */ /* 0x000ea400080011ff */
[----:B--2---:R-:W-:Y:S05]  /*70b0*/  @!P0 BRA `(.L_x_123) ;  /* 0x0000003000b08947 */ /* 0x004fea0003800000 */
.L_x_122:
[----:B------:R-:W-:Y:S05]  /*70c0*/  BSYNC B0 ;  /* 0x0000000000007941 */ /* 0x000fea0003800000 */
.L_x_121:
[----:B------:R-:W-:Y:S02]  /*70d0*/  ISETP.NE.AND P0, PT, R62, RZ, PT ;  /* 0x000000ff3e00720c */ /* 0x000fe40003f05270 */
[----:B------:R-:W-:Y:S11]  /*70e0*/  IADD3 R60, PT, PT, R60, 0x1, RZ ;  /* 0x000000013c3c7810 */ /* 0x000ff60007ffe0ff */
[----:B------:R4:W1:Y:S04]  /*70f0*/  @P0 LDS.128 R56, [R6] ;  /* 0x0000000006380984 */ /* 0x0008680000000c00 */
[----:B------:R4:W1:Y:S04]  /*7100*/  @P0 LDS.128 R64, [R5+0x10] ;  /* 0x0000100005400984 */ /* 0x0008680000000c00 */
[----:B------:R4:W1:Y:S04]  /*7110*/  @P0 LDS.128 R72, [R4+0x20] ;  /* 0x0000200004480984 */ /* 0x0008680000000c00 */
[----:B------:R4:W1:Y:S02]  /*7120*/  @P0 LDS.128 R80, [R3+0x30] ;  /* 0x0000300003500984 */ /* 0x0008640000000c00 */
.L_x_120:
[----:B------:R-:W-:Y:S05]  /*7130*/  BSYNC B1 ;  /* 0x0000000000017941 */ /* 0x000fea0003800000 */
.L_x_119:
[----:B--2---:R-:W-:Y:S05]  /*7140*/  VIADD R0, R48, 0x20 ;  /* 0x0000002030007836 */ /* 0x004fea0000000000 */
[----:B------:R-:W-:Y:S04]  /*7150*/  SHF.R.U32.HI R0, RZ, 0x15, R0 ;  /* 0x00000015ff007819 */ /* 0x000fe80000011600 */
[----:B------:R-:W-:Y:S11]  /*7160*/  LOP3.LUT P0, RZ, R0, 0x3, R96, 0x48, !PT ;  /* 0x0000000300ff7812 */ /* 0x000ff60007804860 */
[----:B------:R-:W-:Y:S02]  /*7170*/  @!UPT UIADD3 URZ, UPT, UPT, URZ, URZ, URZ ;  /* 0x000000fffffff290 */ /* 0x000fe4000fffe0ff */
[----:B------:R-:W-:Y:S05]  /*7180*/  @!P0 BRA `(.L_x_124) ;  /* 0x0000000000408947 */ /* 0x000fea0003800000 */
[----:B------:R-:W2:Y:S01]  /*7190*/  LDCU.64 UR8, c[0x4][0x70] ;  /* 0x01000e00ff0877ac */ /* 0x000ea20008000a00 */
[----:B----4-:R-:W-:Y:S01]  /*71a0*/  MOV R3, 0x0 ;  /* 0x0000000000037802 */ /* 0x010fe20000000f00 */
[----:B------:R-:W-:Y:S02]  /*71b0*/  HFMA2 R12, -RZ, RZ, 0, 5.9604644775390625e-08 ;  /* 0x00000001ff0c7431 */ /* 0x000fe400000001ff */
[----:B-1----:R-:W-:Y:S02]  /*71c0*/  IMAD.MOV.U32 R8, RZ, RZ, 0x192 ;  /* 0x00000192ff087424 */ /* 0x002fe400078e00ff */
[----:B------:R-:W-:Y:S01]  /*71d0*/  IMAD.MOV.U32 R13, RZ, RZ, RZ ;  /* 0x000000ffff0d7224 */ /* 0x000fe200078e00ff */
[----:B------:R-:W1:Y:S01]  /*71e0*/  LDCU.64 UR6, c[0x4][0x78] ;  /* 0x01000f00ff0677ac */ /* 0x000e620008000a00 */
[----:B------:R-:W4:Y:S01]  /*71f0*/  LDC.64 R2, c[0x4][R3] ;  /* 0x0100000003027b82 */ /* 0x000f220000000a00 */
[----:B------:R-:W5:Y:S01]  /*7200*/  LDCU.64 UR4, c[0x4][0x10] ;  /* 0x01000200ff0477ac */ /* 0x000f620008000a00 */
[----:B--2---:R-:W-:Y:S01]  /*7210*/  MOV R5, UR9 ;  /* 0x0000000900057c02 */ /* 0x004fe20008000f00 */
[----:B------:R-:W-:Y:S01]  /*7220*/  IMAD.U32 R4, RZ, RZ, UR8 ;  /* 0x00000008ff047e24 */ /* 0x000fe2000f8e00ff */
[----:B-1----:R-:W-:Y:S01]  /*7230*/  MOV R7, UR7 ;  /* 0x0000000700077c02 */ /* 0x002fe20008000f00 */
[----:B------:R-:W-:Y:S01]  /*7240*/  IMAD.U32 R6, RZ, RZ, UR6 ;  /* 0x00000006ff067e24 */ /* 0x000fe2000f8e00ff */
[----:B-----5:R-:W-:Y:S01]  /*7250*/  MOV R11, UR5 ;  /* 0x00000005000b7c02 */ /* 0x020fe20008000f00 */
[----:B------:R-:W-:Y:S02]  /*7260*/  IMAD.U32 R10, RZ, RZ, UR4 ;  /* 0x00000004ff0a7e24 */ /* 0x000fe4000f8e00ff */
[----:B------:R-:W-:Y:S07]  /*7270*/  LEPC R20, `(.L_x_124) ;  /* 0x000000001014794e */ /* 0x000fee0000000000 */
[----:B---34-:R-:W-:Y:S05]  /*7280*/  CALL.ABS.NOINC R2 ;  /* 0x0000000002007343 */ /* 0x018fea0003c00000 */
.L_x_124:
[----:B------:R-:W-:Y:S05]  /*7290*/  WARPSYNC.ALL ;  /* 0x0000000000007948 */ /* 0x000fea0003800000 */
[----:B------:R-:W-:Y:S01]  /*72a0*/  R2UR UR4, R48 ;  /* 0x00000000300472ca */ /* 0x000fe200000e0000 */
[--C-:B-1--4-:R-:W-:Y:S01]  /*72b0*/  HADD2.F32 R3, -RZ, R56.reuse.H0_H0 ;  /* 0x20000038ff037230 */ /* 0x112fe20000004100 */
[----:B------:R-:W-:Y:S01]  /*72c0*/  ISETP.NE.AND P6, PT, R111, RZ, PT ;  /* 0x000000ff6f00720c */ /* 0x000fe20003fc5270 */
[--C-:B------:R-:W-:Y:S01]  /*72d0*/  HADD2.F32 R51, -RZ, R57.reuse.H1_H1 ;  /* 0x30000039ff337230 */ /* 0x100fe20000004100 */
[----:B------:R-:W-:Y:S01]  /*72e0*/  MOV R50, UR51 ;  /* 0x0000003300327c02 */ /* 0x000fe20008000f00 */
[----:B------:R-:W-:Y:S01]  /*72f0*/  BSSY.RECONVERGENT B0, `(.L_x_125) ;  /* 0x000008c000007945 */ /* 0x000fe20003800200 */
[----:B------:R-:W-:Y:S02]  /*7300*/  MOV R63, UR37 ;  /* 0x00000025003f7c02 */ /* 0x000fe40008000f00 */
[----:B------:R-:W-:Y:S05]  /*7310*/  ISETP.NE.AND P0, PT, R106, RZ, PT ;  /* 0x000000ff6a00720c */ /* 0x000fea0003f05270 */
[----:B------:R-:W1:Y:S02]  /*7320*/  LDTM.x32 R4, tmem[UR4+0x20] ;  /* 0x00002004000479ee */ /* 0x000e6400082c0000 */
[----:B------:R-:W-:Y:S04]  /*7330*/  @P6 LEA R50, R50, UR48, 0x3 ;  /* 0x0000003032326c11 */ /* 0x000fe8000f8e18ff */
[----:B------:R-:W-:Y:S04]  /*7340*/  @P6 IADD3 R50, PT, PT, R50, 0x60, RZ ;  /* 0x0000006032326810 */ /* 0x000fe80007ffe0ff */
[----:B------:R-:W-:Y:S01]  /*7350*/  @P6 PRMT R63, R63, 0x654, R50 ;  /* 0x000006543f3f6816 */ /* 0x000fe20000000032 */
[----:B------:R-:W-:Y:S02]  /*7360*/  HADD2.F32 R50, -RZ, R57.H0_H0 ;  /* 0x20000039ff327230 */ /* 0x000fe40000004100 */
[C---:B-1----:R-:W-:Y:S01]  /*7370*/  FMUL R0, R47.reuse, R4 ;  /* 0x000000042f007220 */ /* 0x042fe20000400000 */
[----:B------:R-:W-:Y:S02]  /*7380*/  HADD2.F32 R4, -RZ, R56.H1_H1 ;  /* 0x30000038ff047230 */ /* 0x000fe40000004100 */
[C---:B------:R-:W-:Y:S01]  /*7390*/  FMUL R2, R47.reuse, R5 ;  /* 0x000000052f027220 */ /* 0x040fe20000400000 */
[----:B------:R-:W-:Y:S01]  /*73a0*/  FMUL R7, R47, R7 ;  /* 0x000000072f077220 */ /* 0x000fe20000400000 */
[----:B------:R-:W-:Y:S01]  /*73b0*/  FFMA R0, R49, R3, R0 ;  /* 0x0000000331007223 */ /* 0x000fe20000000000 */
[----:B------:R-:W-:Y:S01]  /*73c0*/  FMUL R3, R47, R6 ;  /* 0x000000062f037220 */ /* 0x000fe20000400000 */
[----:B------:R-:W-:Y:S01]  /*73d0*/  FFMA R2, R49, R4, R2 ;  /* 0x0000000431027223 */ /* 0x000fe20000000002 */
[C---:B------:R-:W-:Y:S01]  /*73e0*/  FMUL R4, R47.reuse, R8 ;  /* 0x000000082f047220 */ /* 0x040fe20000400000 */
[----:B------:R-:W-:Y:S01]  /*73f0*/  FMUL R8, R47, R12 ;  /* 0x0000000c2f087220 */ /* 0x000fe20000400000 */
[----:B------:R-:W-:Y:S01]  /*7400*/  FFMA R3, R49, R50, R3 ;  /* 0x0000003231037223 */ /* 0x000fe20000000003 */
[C---:B------:R-:W-:Y:S01]  /*7410*/  FMUL R12, R47.reuse, R16 ;  /* 0x000000102f0c7220 */ /* 0x040fe20000400000 */
[C---:B------:R-:W-:Y:S01]  /*7420*/  FMUL R16, R47.reuse, R20 ;  /* 0x000000142f107220 */ /* 0x040fe20000400000 */
[C---:B------:R-:W-:Y:S01]  /*7430*/  FMUL R20, R47.reuse, R24 ;  /* 0x000000182f147220 */ /* 0x040fe20000400000 */
[C---:B------:R-:W-:Y:S01]  /*7440*/  FMUL R24, R47.reuse, R28 ;  /* 0x0000001c2f187220 */ /* 0x040fe20000400000 */
[C---:B------:R-:W-:Y:S01]  /*7450*/  FMUL R28, R47.reuse, R32 ;  /* 0x000000202f1c7220 */ /* 0x040fe20000400000 */
[--C-:B------:R-:W-:Y:S01]  /*7460*/  HADD2.F32 R32, -RZ, R58.reuse.H0_H0 ;  /* 0x2000003aff207230 */ /* 0x100fe20000004100 */
[----:B------:R-:W-:Y:S01]  /*7470*/  F2FP.F16.F32.PACK_AB R52, R2, R0 ;  /* 0x000000000234723e */ /* 0x000fe200000000ff */
[----:B------:R-:W-:Y:S02]  /*7480*/  HADD2.F32 R0, -RZ, R58.H1_H1 ;  /* 0x3000003aff007230 */ /* 0x000fe40000004100 */
[----:B------:R-:W-:Y:S01]  /*7490*/  FMUL R5, R47, R9 ;  /* 0x000000092f057220 */ /* 0x000fe20000400000 */
[--C-:B------:R-:W-:Y:S02]  /*74a0*/  HADD2.F32 R2, -RZ, R59.reuse.H0_H0 ;  /* 0x2000003bff027230 */ /* 0x100fe40000004100 */
[C---:B------:R-:W-:Y:S01]  /*74b0*/  FFMA R7, R49.reuse, R51, R7 ;  /* 0x0000003331077223 */ /* 0x040fe20000000007 */
[C---:B------:R-:W-:Y:S01]  /*74c0*/  FFMA R4, R49.reuse, R32, R4 ;  /* 0x0000002031047223 */ /* 0x040fe20000000004 */
[----:B------:R-:W-:Y:S02]  /*74d0*/  HADD2.F32 R32, -RZ, R59.H1_H1 ;  /* 0x3000003bff207230 */ /* 0x000fe40000004100 */
[----:B------:R-:W-:Y:S01]  /*74e0*/  FFMA R5, R49, R0, R5 ;  /* 0x0000000031057223 */ /* 0x000fe20000000005 */
[--C-:B------:R-:W-:Y:S01]  /*74f0*/  HADD2.F32 R0, -RZ, R64.reuse.H0_H0 ;  /* 0x20000040ff007230 */ /* 0x100fe20000004100 */
[----:B------:R-:W-:Y:S01]  /*7500*/  F2FP.F16.F32.PACK_AB R53, R7, R3 ;  /* 0x000000030735723e */ /* 0x000fe200000000ff */
[----:B------:R-:W-:Y:S01]  /*7510*/  FMUL R6, R47, R10 ;  /* 0x0000000a2f067220 */ /* 0x000fe20000400000 */
[--C-:B------:R-:W-:Y:S01]  /*7520*/  HADD2.F32 R3, -RZ, R65.reuse.H0_H0 ;  /* 0x20000041ff037230 */ /* 0x100fe20000004100 */
[----:B------:R-:W-:Y:S01]  /*7530*/  F2FP.F16.F32.PACK_AB R54, R5, R4 ;  /* 0x000000040536723e */ /* 0x000fe200000000ff */
[----:B------:R-:W-:Y:S01]  /*7540*/  FMUL R11, R47, R11 ;  /* 0x0000000b2f0b7220 */ /* 0x000fe20000400000 */
[----:B------:R-:W-:Y:S01]  /*7550*/  FFMA R6, R49, R2, R6 ;  /* 0x0000000231067223 */ /* 0x000fe20000000006 */
[----:B------:R-:W-:Y:S02]  /*7560*/  HADD2.F32 R2, -RZ, R64.H1_H1 ;  /* 0x30000040ff027230 */ /* 0x000fe40000004100 */
[----:B------:R-:W-:Y:S01]  /*7570*/  FMUL R9, R47, R13 ;  /* 0x0000000d2f097220 */ /* 0x000fe20000400000 */
[C---:B------:R-:W-:Y:S01]  /*7580*/  FFMA R11, R49.reuse, R32, R11 ;  /* 0x00000020310b7223 */ /* 0x040fe2000000000b */
[----:B------:R-:W-:Y:S01]  /*7590*/  FFMA R8, R49, R0, R8 ;  /* 0x0000000031087223 */ /* 0x000fe20000000008 */
[C---:B------:R-:W-:Y:S01]  /*75a0*/  FMUL R10, R47.reuse, R14 ;  /* 0x0000000e2f0a7220 */ /* 0x040fe20000400000 */
[----:B------:R-:W-:Y:S02]  /*75b0*/  HADD2.F32 R0, -RZ, R65.H1_H1 ;  /* 0x30000041ff007230 */ /* 0x000fe40000004100 */
[----:B------:R-:W-:Y:S01]  /*75c0*/  FMUL R15, R47, R15 ;  /* 0x0000000f2f0f7220 */ /* 0x000fe20000400000 */
[C---:B------:R-:W-:Y:S01]  /*75d0*/  FFMA R9, R49.reuse, R2, R9 ;  /* 0x0000000231097223 */ /* 0x040fe20000000009 */
[C---:B------:R-:W-:Y:S01]  /*75e0*/  FFMA R10, R49.reuse, R3, R10 ;  /* 0x00000003310a7223 */ /* 0x040fe2000000000a */
[--C-:B------:R-:W-:Y:S02]  /*75f0*/  HADD2.F32 R2, -RZ, R66.reuse.H0_H0 ;  /* 0x20000042ff027230 */ /* 0x100fe40000004100 */
[----:B------:R-:W-:Y:S01]  /*7600*/  FFMA R15, R49, R0, R15 ;  /* 0x00000000310f7223 */ /* 0x000fe2000000000f */
[----:B------:R-:W-:Y:S02]  /*7610*/  HADD2.F32 R3, -RZ, R66.H1_H1 ;  /* 0x30000042ff037230 */ /* 0x000fe40000004100 */
[C---:B------:R-:W-:Y:S01]  /*7620*/  FMUL R13, R47.reuse, R17 ;  /* 0x000000112f0d7220 */ /* 0x040fe20000400000 */
[--C-:B------:R-:W-:Y:S02]  /*7630*/  HADD2.F32 R0, -RZ, R67.reuse.H0_H0 ;  /* 0x20000043ff007230 */ /* 0x100fe40000004100 */
[----:B------:R-:W-:Y:S01]  /*7640*/  FMUL R14, R47, R18 ;  /* 0x000000122f0e7220 */ /* 0x000fe20000400000 */
[C---:B------:R-:W-:Y:S01]  /*7650*/  FFMA R12, R49.reuse, R2, R12 ;  /* 0x00000002310c7223 */ /* 0x040fe2000000000c */
[C---:B------:R-:W-:Y:S01]  /*7660*/  FFMA R13, R49.reuse, R3, R13 ;  /* 0x00000003310d7223 */ /* 0x040fe2000000000d */
[----:B------:R-:W-:Y:S02]  /*7670*/  HADD2.F32 R2, -RZ, R67.H1_H1 ;  /* 0x30000043ff027230 */ /* 0x000fe40000004100 */
[----:B------:R-:W-:Y:S01]  /*7680*/  FFMA R14, R49, R0, R14 ;  /* 0x00000000310e7223 */ /* 0x000fe2000000000e */
[C---:B------:R-:W-:Y:S01]  /*7690*/  FMUL R19, R47.reuse, R19 ;  /* 0x000000132f137220 */ /* 0x040fe20000400000 */
[--C-:B------:R-:W-:Y:S02]  /*76a0*/  HADD2.F32 R0, -RZ, R72.reuse.H0_H0 ;  /* 0x20000048ff007230 */ /* 0x100fe40000004100 */
[----:B------:R-:W-:Y:S01]  /*76b0*/  FMUL R17, R47, R21 ;  /* 0x000000152f117220 */ /* 0x000fe20000400000 */
[--C-:B------:R-:W-:Y:S02]  /*76c0*/  HADD2.F32 R3, -RZ, R73.reuse.H0_H0 ;  /* 0x20000049ff037230 */ /* 0x100fe40000004100 */
[C---:B------:R-:W-:Y:S01]  /*76d0*/  FFMA R19, R49.reuse, R2, R19 ;  /* 0x0000000231137223 */ /* 0x040fe20000000013 */
[----:B------:R-:W-:Y:S02]  /*76e0*/  HADD2.F32 R2, -RZ, R72.H1_H1 ;  /* 0x30000048ff027230 */ /* 0x000fe40000004100 */
        /* <DEDUP_REMOVED lines=9> */
[----:B------:R-:W-:Y:S01]  /*7780*/  FMUL R21, R47, R25 ;  /* 0x000000192f157220 */ /* 0x000fe20000400000 */
[----:B------:R-:W-:Y:S01]  /*7790*/  F2FP.F16.F32.PACK_AB R55, R11, R6 ;  /* 0x000000060b37723e */ /* 0x000fe200000000ff */
[--C-:B------:R-:W-:Y:S02]  /*77a0*/  HADD2.F32 R3, -RZ, R75.reuse.H0_H0 ;  /* 0x2000004bff037230 */ /* 0x100fe40000004100 */
[----:B------:R-:W-:Y:S01]  /*77b0*/  FMUL R22, R47, R26 ;  /* 0x0000001a2f167220 */ /* 0x000fe20000400000 */
[C---:B------:R-:W-:Y:S01]  /*77c0*/  FFMA R20, R49.reuse, R2, R20 ;  /* 0x0000000231147223 */ /* 0x040fe20000000014 */
[C---:B------:R-:W-:Y:S01]  /*77d0*/  FFMA R21, R49.reuse, R0, R21 ;  /* 0x0000000031157223 */ /* 0x040fe20000000015 */
[----:B------:R1:W-:Y:S01]  /*77e0*/  STS.128 [R104+0x2000], R52 ;  /* 0x0020003468007388 */ /* 0x0003e20000000c00 */
[----:B------:R-:W-:Y:S02]  /*77f0*/  HADD2.F32 R0, -RZ, R75.H1_H1 ;  /* 0x3000004bff007230 */ /* 0x000fe40000004100 */
[----:B------:R-:W-:Y:S01]  /*7800*/  FFMA R22, R49, R3, R22 ;  /* 0x0000000331167223 */ /* 0x000fe20000000016 */
[----:B------:R-:W-:Y:S01]  /*7810*/  FMUL R27, R47, R27 ;  /* 0x0000001b2f1b7220 */ /* 0x000fe20000400000 */
[--C-:B------:R-:W-:Y:S01]  /*7820*/  HADD2.F32 R2, -RZ, R80.reuse.H0_H0 ;  /* 0x20000050ff027230 */ /* 0x100fe20000004100 */
[----:B------:R-:W-:Y:S01]  /*7830*/  F2FP.F16.F32.PACK_AB R8, R9, R8 ;  /* 0x000000080908723e */ /* 0x000fe200000000ff */
[----:B------:R-:W-:Y:S01]  /*7840*/  HADD2.F32 R3, -RZ, R80.H1_H1 ;  /* 0x30000050ff037230 */ /* 0x000fe20000004100 */
[----:B------:R-:W-:Y:S01]  /*7850*/  F2FP.F16.F32.PACK_AB R9, R15, R10 ;  /* 0x0000000a0f09723e */ /* 0x000fe200000000ff */
[----:B------:R-:W-:Y:S01]  /*7860*/  FMUL R25, R47, R29 ;  /* 0x0000001d2f197220 */ /* 0x000fe20000400000 */
[--C-:B------:R-:W-:Y:S01]  /*7870*/  HADD2.F32 R4, -RZ, R81.reuse.H0_H0 ;  /* 0x20000051ff047230 */ /* 0x100fe20000004100 */
[----:B------:R-:W-:Y:S01]  /*7880*/  F2FP.F16.F32.PACK_AB R10, R13, R12 ;  /* 0x0000000c0d0a723e */ /* 0x000fe200000000ff */
[----:B------:R-:W-:Y:S01]  /*7890*/  FMUL R26, R47, R30 ;  /* 0x0000001e2f1a7220 */ /* 0x000fe20000400000 */
[----:B------:R-:W-:Y:S01]  /*78a0*/  F2FP.F16.F32.PACK_AB R11, R19, R14 ;  /* 0x0000000e130b723e */ /* 0x000fe200000000ff */
[C---:B------:R-:W-:Y:S01]  /*78b0*/  FFMA R27, R49.reuse, R0, R27 ;  /* 0x00000000311b7223 */ /* 0x040fe2000000001b */
[C---:B------:R-:W-:Y:S01]  /*78c0*/  FFMA R24, R49.reuse, R2, R24 ;  /* 0x0000000231187223 */ /* 0x040fe20000000018 */
[----:B------:R-:W-:Y:S02]  /*78d0*/  HADD2.F32 R0, -RZ, R81.H1_H1 ;  /* 0x30000051ff007230 */ /* 0x000fe40000004100 */
[----:B------:R-:W-:Y:S01]  /*78e0*/  FFMA R25, R49, R3, R25 ;  /* 0x0000000331197223 */ /* 0x000fe20000000019 */
[----:B------:R1:W-:Y:S01]  /*78f0*/  STS.128 [R103+0x2010], R8 ;  /* 0x0020100867007388 */ /* 0x0003e20000000c00 */
[----:B------:R-:W-:Y:S01]  /*7900*/  FMUL R31, R47, R31 ;  /* 0x0000001f2f1f7220 */ /* 0x000fe20000400000 */
[--C-:B------:R-:W-:Y:S02]  /*7910*/  HADD2.F32 R2, -RZ, R82.reuse.H0_H0 ;  /* 0x20000052ff027230 */ /* 0x100fe40000004100 */
[----:B------:R-:W-:Y:S01]  /*7920*/  FFMA R26, R49, R4, R26 ;  /* 0x00000004311a7223 */ /* 0x000fe2000000001a */
[----:B------:R-:W-:Y:S02]  /*7930*/  HADD2.F32 R3, -RZ, R82.H1_H1 ;  /* 0x30000052ff037230 */ /* 0x000fe40000004100 */
[----:B------:R-:W-:Y:S01]  /*7940*/  FMUL R29, R47, R33 ;  /* 0x000000212f1d7220 */ /* 0x000fe20000400000 */
[--C-:B------:R-:W-:Y:S01]  /*7950*/  HADD2.F32 R4, -RZ, R83.reuse.H0_H0 ;  /* 0x20000053ff047230 */ /* 0x100fe20000004100 */
[----:B------:R-:W-:Y:S01]  /*7960*/  F2FP.F16.F32.PACK_AB R16, R17, R16 ;  /* 0x000000101110723e */ /* 0x000fe200000000ff */
[----:B------:R-:W-:Y:S01]  /*7970*/  FMUL R30, R47, R34 ;  /* 0x000000222f1e7220 */ /* 0x000fe20000400000 */
        /* <DEDUP_REMOVED lines=14> */
[----:B------:R-:W-:Y:S02]  /*7a60*/  F2FP.F16.F32.PACK_AB R27, R35, R30 ;  /* 0x0000001e231b723e */ /* 0x000fe400000000ff */
[----:B------:R-:W-:Y:S02]  /*7a70*/  LEA R0, R60, UR48, 0x3 ;  /* 0x000000303c007c11 */ /* 0x000fe4000f8e18ff */
[----:B------:R-:W-:Y:S01]  /*7a80*/  @P6 SHF.L.U32 R2, R101, 0x1f, RZ ;  /* 0x0000001f65026819 */ /* 0x000fe200000006ff */
        /* <DEDUP_REMOVED lines=9> */
[----:B------:R-:W-:Y:S02]  /*7b20*/  UIADD3 UR8, UP0, UPT, UR52, 0x680, URZ ;  /* 0x0000068034087890 */ /* 0x000fe4000ff1e0ff */
[----:B------:R-:W-:Y:S02]  /*7b30*/  UIADD3 UR5, UPT, UPT, UR41, 0x20, URZ ;  /* 0x0000002029057890 */ /* 0x000fe4000fffe0ff */
[----:B------:R-:W-:Y:S02]  /*7b40*/  UIADD3 UR4, UPT, UPT, UR48, 0x2200, URZ ;  /* 0x0000220030047890 */ /* 0x000fe4000fffe0ff */
[----:B------:R-:W-:Y:S01]  /*7b50*/  UIADD3.X UR9, UPT, UPT, URZ, UR53, URZ, UP0, !UPT ;  /* 0x00000035ff097290 */ /* 0x000fe200087fe4ff */
[----:B------:R-:W-:Y:S01]  /*7b60*/  UMOV UR6, UR42 ;  /* 0x0000002a00067c82 */ /* 0x000fe20008000000 */
[----:B------:R-:W-:Y:S07]  /*7b70*/  UMOV UR7, UR36 ;  /* 0x0000002400077c82 */ /* 0x000fee0008000000 */
[----:B------:R2:W-:Y:S01]  /*7b80*/  UTMASTG.3D [UR4], [UR8] ;  /* 0x00000004080073b5 */ /* 0x0005e20008010000 */
[----:B------:R0:W-:Y:S01]  /*7b90*/  UTMACMDFLUSH ;  /* 0x00000000000079b7 */ /* 0x0001e20000000000 */
[----:B--2---:R-:W-:Y:S04]  /*7ba0*/  DEPBAR.LE SB0, 0x1 ;  /* 0x000080400000791a */ /* 0x004fe80000000000 */
.L_x_126:
[----:B------:R-:W-:Y:S05]  /*7bb0*/  BSYNC.RECONVERGENT B0 ;  /* 0x0000000000007941 */ /* 0x000fea0003800200 */
.L_x_125:
[----:B------:R-:W-:Y:S01]  /*7bc0*/  BAR.SYNC.DEFER_BLOCKING 0x1, 0x80 ;  /* 0x0042000000007b1d */ /* 0x000fe20000010000 */
[----:B------:R-:W-:Y:S04]  /*7bd0*/  UIADD3 UR40, UPT, UPT, UR51, 0x1, URZ ;  /* 0x0000000133287890 */ /* 0x000fe8000fffe0ff */
[----:B------:R-:W-:Y:S04]  /*7be0*/  UISETP.NE.AND UP0, UPT, UR40, 0x4, UPT ;  /* 0x000000042800788c */ /* 0x000fe8000bf05270 */
[----:B------:R-:W-:Y:S01]  /*7bf0*/  USEL UR40, UR40, URZ, UP0 ;  /* 0x000000ff28287287 */ /* 0x000fe20008000000 */
[----:B------:R2:W-:Y:S01]  /*7c00*/  @P6 SYNCS.ARRIVE.TRANS64.RED.A1T0 RZ, [R63+URZ], RZ ;  /* 0x000000ff3fff69a7 */ /* 0x0005e200081004ff */
[----:B------:R-:W-:Y:S01]  /*7c10*/  BSSY B1, `(.L_x_127) ;  /* 0x0000017000017945 */ /* 0x000fe20003800000 */
[----:B------:R-:W4:Y:S02]  /*7c20*/  @P6 SYNCS.PHASECHK.TRANS64.TRYWAIT P0, [R0+URZ+0x40], R2 ;  /* 0x00004002000065a7 */ /* 0x000f2400080011ff */
[----:B----4-:R-:W-:Y:S01]  /*7c30*/  @P6 SEL R61, RZ, 0x1, !P0 ;  /* 0x00000001ff3d6807 */ /* 0x010fe20004000000 */
[----:B--2---:R-:W-:Y:S06]  /*7c40*/  @!P6 BRA `(.L_x_128) ;  /* 0x00000000004ce947 */ /* 0x004fec0003800000 */
        /* <DEDUP_REMOVED lines=9> */
[----:B------:R-:W-:Y:S04]  /*7ce0*/  SHF.L.U32 R6, R101, 0x1f, RZ ;  /* 0x0000001f65067819 */ /* 0x000fe800000006ff */
[----:B------:R-:W2:Y:S02]  /*7cf0*/  SYNCS.PHASECHK.TRANS64.TRYWAIT P0, [R0+URZ+0x40], R6 ;  /* 0x00004006000075a7 */ /* 0x000ea400080011ff */
[----:B--2---:R-:W-:Y:S05]  /*7d00*/  @!P0 BRA `(.L_x_131) ;  /* 0x0000002400b08947 */ /* 0x004fea0003800000 */
.L_x_130:
[----:B------:R-:W-:Y:S05]  /*7d10*/  BSYNC B0 ;  /* 0x0000000000007941 */ /* 0x000fea0003800000 */
.L_x_129:
[----:B------:R-:W-:Y:S02]  /*7d20*/  ISETP.NE.AND P0, PT, R62, RZ, PT ;  /* 0x000000ff3e00720c */ /* 0x000fe40003f05270 */
[----:B------:R-:W-:Y:S11]  /*7d30*/  IADD3 R60, PT, PT, R60, 0x1, RZ ;  /* 0x000000013c3c7810 */ /* 0x000ff60007ffe0ff */
[----:B------:R4:W1:Y:S04]  /*7d40*/  @P0 LDS.128 R56, [R5] ;  /* 0x0000000005380984 */ /* 0x0008680000000c00 */
[----:B------:R4:W1:Y:S04]  /*7d50*/  @P0 LDS.128 R64, [R4+0x10] ;  /* 0x0000100004400984 */ /* 0x0008680000000c00 */
[----:B------:R4:W1:Y:S04]  /*7d60*/  @P0 LDS.128 R72, [R3+0x20] ;  /* 0x0000200003480984 */ /* 0x0008680000000c00 */
[----:B------:R4:W1:Y:S02]  /*7d70*/  @P0 LDS.128 R80, [R2+0x30] ;  /* 0x0000300002500984 */ /* 0x0008640000000c00 */
.L_x_128:
[----:B------:R-:W-:Y:S05]  /*7d80*/  BSYNC B1 ;  /* 0x0000000000017941 */ /* 0x000fea0003800000 */
.L_x_127:
        /* <DEDUP_REMOVED lines=21> */
.L_x_132:
        /* <DEDUP_REMOVED lines=146> */
.L_x_134:
[----:B------:R-:W-:Y:S05]  /*8800*/  BSYNC.RECONVERGENT B0 ;  /* 0x0000000000007941 */ /* 0x000fea0003800200 */
.L_x_133:
        /* <DEDUP_REMOVED lines=21> */
.L_x_138:
[----:B------:R-:W-:Y:S05]  /*8960*/  BSYNC B0 ;  /* 0x0000000000007941 */ /* 0x000fea0003800000 */
.L_x_137:
[----:B------:R-:W-:Y:S11]  /*8970*/  ISETP.NE.AND P0, PT, R62, RZ, PT ;  /* 0x000000ff3e00720c */ /* 0x000ff60003f05270 */
[----:B------:R-:W-:Y:S02]  /*8980*/  @!UPT UIADD3 URZ, UPT, UPT, URZ, URZ, URZ ;  /* 0x000000fffffff290 */ /* 0x000fe4000fffe0ff */
[----:B------:R4:W1:Y:S04]  /*8990*/  @P0 LDS.128 R56, [R4] ;  /* 0x0000000004380984 */ /* 0x0008680000000c00 */
[----:B------:R4:W1:Y:S04]  /*89a0*/  @P0 LDS.128 R64, [R3+0x10] ;  /* 0x0000100003400984 */ /* 0x0008680000000c00 */
[----:B------:R4:W1:Y:S04]  /*89b0*/  @P0 LDS.128 R72, [R2+0x20] ;  /* 0x0000200002480984 */ /* 0x0008680000000c00 */
[----:B------:R4:W1:Y:S02]  /*89c0*/  @P0 LDS.128 R80, [R60+0x30] ;  /* 0x000030003c500984 */ /* 0x0008640000000c00 */
.L_x_136:
[----:B------:R-:W-:Y:S05]  /*89d0*/  BSYNC B1 ;  /* 0x0000000000017941 */ /* 0x000fea0003800000 */
.L_x_135:
        /* <DEDUP_REMOVED lines=21> */
.L_x_140:
[----:B------:R-:W-:Y:S01]  /*8b30*/  ISETP.NE.AND P0, PT, R106, RZ, PT ;  /* 0x000000ff6a00720c */ /* 0x000fe20003f05270 */
[----:B------:R-:W-:Y:S05]  /*8b40*/  WARPSYNC.ALL ;  /* 0x0000000000007948 */ /* 0x000fea0003800000 */
[----:B------:R-:W-:Y:S01]  /*8b50*/  R2UR UR4, R48 ;  /* 0x00000000300472ca */ /* 0x000fe200000e0000 */
[--C-:B-1----:R-:W-:Y:S01]  /*8b60*/  HADD2.F32 R48, -RZ, R56.reuse.H0_H0 ;  /* 0x20000038ff307230 */ /* 0x102fe20000004100 */
[----:B------:R-:W-:Y:S01]  /*8b70*/  IADD3 R112, PT, PT, R112, 0xd0, RZ ;  /* 0x000000d070707810 */ /* 0x000fe20007ffe0ff */
[----:B------:R-:W-:Y:S01]  /*8b80*/  HADD2.F32 R50, -RZ, R56.H1_H1 ;  /* 0x30000038ff327230 */ /* 0x000fe20000004100 */
[----:B------:R-:W-:Y:S01]  /*8b90*/  BSSY.RECONVERGENT B0, `(.L_x_141) ;  /* 0x0000088000007945 */ /* 0x000fe20003800200 */
[--C-:B------:R-:W-:Y:S01]  /*8ba0*/  HADD2.F32 R51, -RZ, R57.reuse.H0_H0 ;  /* 0x20000039ff337230 */ /* 0x100fe20000004100 */
[----:B------:R-:W-:Y:S01]  /*8bb0*/  LOP3.LUT R112, R112, 0xfefffff8, RZ, 0xc0, !PT ;  /* 0xfefffff870707812 */ /* 0x000fe200078ec0ff */
[----:B------:R-:W-:Y:S02]  /*8bc0*/  HADD2.F32 R52, -RZ, R57.H1_H1 ;  /* 0x30000039ff347230 */ /* 0x000fe40000004100 */
[--C-:B------:R-:W-:Y:S02]  /*8bd0*/  HADD2.F32 R53, -RZ, R58.reuse.H0_H0 ;  /* 0x2000003aff357230 */ /* 0x100fe40000004100 */
[----:B------:R-:W-:Y:S02]  /*8be0*/  HADD2.F32 R54, -RZ, R58.H1_H1 ;  /* 0x3000003aff367230 */ /* 0x000fe40000004100 */
[----:B----4-:R-:W1:Y:S01]  /*8bf0*/  LDTM.x32 R4, tmem[UR4+0x60] ;  /* 0x00006004000479ee */ /* 0x010e6200082c0000 */
[----:B------:R-:W-:Y:S01]  /*8c00*/  NOP ;  /* 0x0000000000007918 */ /* 0x000fe20000000000 */
[----:B-1----:R1:W-:Y:S01]  /*8c10*/  SYNCS.ARRIVE.TRANS64.RED.A1T0 RZ, [R112+URZ], RZ ;  /* 0x000000ff70ff79a7 */ /* 0x0023e200081004ff */
[--C-:B------:R-:W-:Y:S02]  /*8c20*/  HADD2.F32 R55, -RZ, R59.reuse.H0_H0 ;  /* 0x2000003bff377230 */ /* 0x100fe40000004100 */
[----:B------:R-:W-:Y:S02]  /*8c30*/  HADD2.F32 R56, -RZ, R59.H1_H1 ;  /* 0x3000003bff387230 */ /* 0x000fe40000004100 */
        /* <DEDUP_REMOVED lines=9> */
[C---:B------:R-:W-:Y:S01]  /*8cd0*/  FMUL R4, R47.reuse, R4 ;  /* 0x000000042f047220 */ /* 0x040fe20000400000 */
[C---:B------:R-:W-:Y:S01]  /*8ce0*/  FMUL R5, R47.reuse, R5 ;  /* 0x000000052f057220 */ /* 0x040fe20000400000 */
[C---:B------:R-:W-:Y:S01]  /*8cf0*/  FMUL R6, R47.reuse, R6 ;  /* 0x000000062f067220 */ /* 0x040fe20000400000 */
[----:B------:R-:W-:Y:S01]  /*8d00*/  FMUL R7, R47, R7 ;  /* 0x000000072f077220 */ /* 0x000fe20000400000 */
[C---:B------:R-:W-:Y:S01]  /*8d10*/  FFMA R4, R49.reuse, R48, R4 ;  /* 0x0000003031047223 */ /* 0x040fe20000000004 */
[C---:B------:R-:W-:Y:S01]  /*8d20*/  FFMA R5, R49.reuse, R50, R5 ;  /* 0x0000003231057223 */ /* 0x040fe20000000005 */
[C---:B------:R-:W-:Y:S01]  /*8d30*/  FFMA R6, R49.reuse, R51, R6 ;  /* 0x0000003331067223 */ /* 0x040fe20000000006 */
[----:B------:R-:W-:Y:S01]  /*8d40*/  FFMA R7, R49, R52, R7 ;  /* 0x0000003431077223 */ /* 0x000fe20000000007 */
[C---:B------:R-:W-:Y:S01]  /*8d50*/  FMUL R8, R47.reuse, R8 ;  /* 0x000000082f087220 */ /* 0x040fe20000400000 */
[----:B------:R-:W-:Y:S01]  /*8d60*/  FMUL R9, R47, R9 ;  /* 0x000000092f097220 */ /* 0x000fe20000400000 */
[----:B------:R-:W-:Y:S01]  /*8d70*/  F2FP.F16.F32.PACK_AB R4, R5, R4 ;  /* 0x000000040504723e */ /* 0x000fe200000000ff */
[----:B------:R-:W-:Y:S01]  /*8d80*/  FMUL R10, R47, R10 ;  /* 0x0000000a2f0a7220 */ /* 0x000fe20000400000 */
[----:B------:R-:W-:Y:S01]  /*8d90*/  F2FP.F16.F32.PACK_AB R5, R7, R6 ;  /* 0x000000060705723e */ /* 0x000fe200000000ff */
[C---:B------:R-:W-:Y:S01]  /*8da0*/  FFMA R8, R49.reuse, R53, R8 ;  /* 0x0000003531087223 */ /* 0x040fe20000000008 */
[C---:B------:R-:W-:Y:S01]  /*8db0*/  FFMA R9, R49.reuse, R54, R9 ;  /* 0x0000003631097223 */ /* 0x040fe20000000009 */
[----:B------:R-:W-:Y:S01]  /*8dc0*/  FFMA R10, R49, R55, R10 ;  /* 0x00000037310a7223 */ /* 0x000fe2000000000a */
[C---:B------:R-:W-:Y:S01]  /*8dd0*/  FMUL R11, R47.reuse, R11 ;  /* 0x0000000b2f0b7220 */ /* 0x040fe20000400000 */
[C---:B------:R-:W-:Y:S01]  /*8de0*/  FMUL R0, R47.reuse, R12 ;  /* 0x0000000c2f007220 */ /* 0x040fe20000400000 */
[----:B------:R-:W-:Y:S01]  /*8df0*/  FMUL R2, R47, R13 ;  /* 0x0000000d2f027220 */ /* 0x000fe20000400000 */
[----:B------:R-:W-:Y:S01]  /*8e00*/  F2FP.F16.F32.PACK_AB R6, R9, R8 ;  /* 0x000000080906723e */ /* 0x000fe200000000ff */
[C---:B------:R-:W-:Y:S01]  /*8e10*/  FFMA R11, R49.reuse, R56, R11 ;  /* 0x00000038310b7223 */ /* 0x040fe2000000000b */
[C---:B------:R-:W-:Y:S01]  /*8e20*/  FFMA R0, R49.reuse, R57, R0 ;  /* 0x0000003931007223 */ /* 0x040fe20000000000 */
[----:B------:R-:W-:Y:S01]  /*8e30*/  FFMA R2, R49, R58, R2 ;  /* 0x0000003a31027223 */ /* 0x000fe20000000002 */
[C---:B------:R-:W-:Y:S01]  /*8e40*/  FMUL R3, R47.reuse, R14 ;  /* 0x0000000e2f037220 */ /* 0x040fe20000400000 */
[C---:B------:R-:W-:Y:S01]  /*8e50*/  FMUL R15, R47.reuse, R15 ;  /* 0x0000000f2f0f7220 */ /* 0x040fe20000400000 */
[C---:B------:R-:W-:Y:S01]  /*8e60*/  FMUL R12, R47.reuse, R16 ;  /* 0x000000102f0c7220 */ /* 0x040fe20000400000 */
[----:B------:R-:W-:Y:S01]  /*8e70*/  FMUL R13, R47, R17 ;  /* 0x000000112f0d7220 */ /* 0x000fe20000400000 */
[----:B------:R-:W-:Y:S01]  /*8e80*/  FFMA R3, R49, R59, R3 ;  /* 0x0000003b31037223 */ /* 0x000fe20000000003 */
[----:B------:R-:W-:Y:S01]  /*8e90*/  FMUL R14, R47, R18 ;  /* 0x000000122f0e7220 */ /* 0x000fe20000400000 */
[----:B------:R-:W-:Y:S01]  /*8ea0*/  FFMA R15, R49, R60, R15 ;  /* 0x0000003c310f7223 */ /* 0x000fe2000000000f */
[----:B------:R-:W-:Y:S01]  /*8eb0*/  FMUL R19, R47, R19 ;  /* 0x000000132f137220 */ /* 0x000fe20000400000 */
[----:B------:R-:W-:Y:S01]  /*8ec0*/  F2FP.F16.F32.PACK_AB R7, R11, R10 ;  /* 0x0000000a0b07723e */ /* 0x000fe200000000ff */
[----:B------:R-:W-:Y:S01]  /*8ed0*/  FFMA R12, R49, R61, R12 ;  /* 0x0000003d310c7223 */ /* 0x000fe2000000000c */
[----:B------:R-:W-:Y:S02]  /*8ee0*/  HADD2.F32 R66, -RZ, R72.H1_H1 ;  /* 0x30000048ff427230 */ /* 0x000fe40000004100 */
[----:B------:R-:W-:Y:S01]  /*8ef0*/  FMUL R16, R47, R20 ;  /* 0x000000142f107220 */ /* 0x000fe20000400000 */
[----:B------:R-:W-:Y:S01]  /*8f00*/  FFMA R13, R49, R62, R13 ;  /* 0x0000003e310d7223 */ /* 0x000fe2000000000d */
[----:B------:R1:W-:Y:S01]  /*8f10*/  STS.128 [R104+0x6000], R4 ;  /* 0x0060000468007388 */ /* 0x0003e20000000c00 */
[--C-:B------:R-:W-:Y:S02]  /*8f20*/  HADD2.F32 R67, -RZ, R73.reuse.H0_H0 ;  /* 0x20000049ff437230 */ /* 0x100fe40000004100 */
[----:B------:R-:W-:Y:S01]  /*8f30*/  FMUL R17, R47, R21 ;  /* 0x000000152f117220 */ /* 0x000fe20000400000 */
[----:B------:R-:W-:Y:S01]  /*8f40*/  FFMA R14, R49, R63, R14 ;  /* 0x0000003f310e7223 */ /* 0x000fe2000000000e */
[----:B------:R-:W-:Y:S02]  /*8f50*/  HADD2.F32 R68, -RZ, R73.H1_H1 ;  /* 0x30000049ff447230 */ /* 0x000fe40000004100 */
[----:B------:R-:W-:Y:S01]  /*8f60*/  FMUL R18, R47, R22 ;  /* 0x000000162f127220 */ /* 0x000fe20000400000 */
[----:B------:R-:W-:Y:S01]  /*8f70*/  FFMA R19, R49, R64, R19 ;  /* 0x0000004031137223 */ /* 0x000fe20000000013 */
        /* <DEDUP_REMOVED lines=14> */
[----:B------:R-:W-:Y:S01]  /*9060*/  F2FP.F16.F32.PACK_AB R8, R2, R0 ;  /* 0x000000000208723e */ /* 0x000fe200000000ff */
[----:B------:R-:W-:Y:S01]  /*9070*/  FFMA R20, R49, R69, R20 ;  /* 0x0000004531147223 */ /* 0x000fe20000000014 */
[----:B------:R-:W-:Y:S01]  /*9080*/  F2FP.F16.F32.PACK_AB R9, R15, R3 ;  /* 0x000000030f09723e */ /* 0x000fe200000000ff */
[----:B------:R-:W-:Y:S01]  /*9090*/  HADD2.F32 R74, -RZ, R80.H1_H1 ;  /* 0x30000050ff4a7230 */ /* 0x000fe20000004100 */
[----:B------:R-:W-:Y:S01]  /*90a0*/  F2FP.F16.F32.PACK_AB R10, R13, R12 ;  /* 0x0000000c0d0a723e */ /* 0x000fe200000000ff */
[----:B------:R-:W-:Y:S01]  /*90b0*/  FMUL R24, R47, R28 ;  /* 0x0000001c2f187220 */ /* 0x000fe20000400000 */
[----:B------:R-:W-:Y:S01]  /*90c0*/  F2FP.F16.F32.PACK_AB R11, R19, R14 ;  /* 0x0000000e130b723e */ /* 0x000fe200000000ff */
[----:B------:R-:W-:Y:S01]  /*90d0*/  FFMA R21, R49, R70, R21 ;  /* 0x0000004631157223 */ /* 0x000fe20000000015 */
[--C-:B------:R-:W-:Y:S02]  /*90e0*/  HADD2.F32 R75, -RZ, R81.reuse.H0_H0 ;  /* 0x20000051ff4b7230 */ /* 0x100fe40000004100 */
[----:B------:R-:W-:Y:S01]  /*90f0*/  FMUL R25, R47, R29 ;  /* 0x0000001d2f197220 */ /* 0x000fe20000400000 */
[----:B------:R-:W-:Y:S01]  /*9100*/  FFMA R22, R49, R71, R22 ;  /* 0x0000004731167223 */ /* 0x000fe20000000016 */
[----:B------:R1:W-:Y:S01]  /*9110*/  STS.128 [R103+0x6010], R8 ;  /* 0x0060100867007388 */ /* 0x0003e20000000c00 */
        /* <DEDUP_REMOVED lines=13> */
[----:B------:R-:W-:Y:S02]  /*91f0*/  HADD2.F32 R80, -RZ, R83.H1_H1 ;  /* 0x30000053ff507230 */ /* 0x000fe40000004100 */
[----:B------:R-:W-:Y:S01]  /*9200*/  FMUL R30, R47, R34 ;  /* 0x000000222f1e7220 */ /* 0x000fe20000400000 */
        /* <DEDUP_REMOVED lines=32> */
.L_x_142:
[----:B------:R-:W-:Y:S05]  /*9410*/  BSYNC.RECONVERGENT B0 ;  /* 0x0000000000007941 */ /* 0x000fea0003800200 */
.L_x_141:
[----:B------:R-:W-:Y:S01]  /*9420*/  BAR.SYNC.DEFER_BLOCKING 0x1, 0x80 ;  /* 0x0042000000007b1d */ /* 0x000fe20000010000 */
[----:B------:R-:W-:Y:S01]  /*9430*/  UISETP.NE.AND UP0, UPT, UR49, -0x4, UPT ;  /* 0xfffffffc3100788c */ /* 0x000fe2000bf05270 */
[----:B------:R-:W-:Y:S08]  /*9440*/  IADD3 R45, PT, PT, R45, 0x1, RZ ;  /* 0x000000012d2d7810 */ /* 0x000ff00007ffe0ff */
[----:B------:R-:W-:Y:S05]  /*9450*/  BRA.U !UP0, `(.L_x_143) ;  /* 0x0000000108287547 */ /* 0x000fea000b800000 */
[----:B------:R-:W-:Y:S01]  /*9460*/  ISETP.NE.AND P0, PT, R111, RZ, PT ;  /* 0x000000ff6f00720c */ /* 0x000fe20003f05270 */
[----:B------:R-:W-:Y:S01]  /*9470*/  IMAD.U32 R2, RZ, RZ, UR51 ;  /* 0x00000033ff027e24 */ /* 0x000fe2000f8e00ff */
[----:B------:R-:W-:Y:S01]  /*9480*/  UIADD3 UR51, UPT, UPT, UR51, 0x1, URZ ;  /* 0x0000000133337890 */ /* 0x000fe2000fffe0ff */
[----:B------:R-:W-:Y:S03]  /*9490*/  IMAD.U32 R0, RZ, RZ, UR37 ;  /* 0x00000025ff007e24 */ /* 0x000fe6000f8e00ff */
[----:B------:R-:W-:Y:S04]  /*94a0*/  UISETP.NE.AND UP0, UPT, UR51, 0x4, UPT ;  /* 0x000000043300788c */ /* 0x000fe8000bf05270 */
[----:B------:R-:W-:Y:S03]  /*94b0*/  USEL UR51, UR51, URZ, UP0 ;  /* 0x000000ff33337287 */ /* 0x000fe60008000000 */
[----:B------:R-:W-:Y:S05]  /*94c0*/  @P0 LEA R2, R2, UR48, 0x3 ;  /* 0x0000003002020c11 */ /* 0x000fea000f8e18ff */
[----:B------:R-:W-:Y:S05]  /*94d0*/  @P0 VIADD R2, R2, 0x60 ;  /* 0x0000006002020836 */ /* 0x000fea0000000000 */
[----:B------:R-:W-:Y:S04]  /*94e0*/  @P0 PRMT R0, R0, 0x654, R2 ;  /* 0x0000065400000816 */ /* 0x000fe80000000002 */
[----:B------:R2:W-:Y:S03]  /*94f0*/  @P0 SYNCS.ARRIVE.TRANS64.RED.A1T0 RZ, [R0+URZ], RZ ;  /* 0x000000ff00ff09a7 */ /* 0x0005e600081004ff */
.L_x_143:
[----:B------:R-:W-:Y:S01]  /*9500*/  ISETP.NE.AND P2, PT, R107, RZ, PT ;  /* 0x000000ff6b00720c */ /* 0x000fe20003f45270 */
[----:B------:R-:W-:Y:S01]  /*9510*/  UIADD3 UR49, UPT, UPT, UR49, 0x4, URZ ;  /* 0x0000000431317890 */ /* 0x000fe2000fffe0ff */
[----:B------:R-:W-:Y:S01]  /*9520*/  ISETP.NE.AND P0, PT, R109, 0x2, PT ;  /* 0x000000026d00780c */ /* 0x000fe20003f05270 */
[----:B------:R-:W-:Y:S01]  /*9530*/  IMAD.IADD R15, R43, 0x1, R90 ;  /* 0x000000012b0f7824 */ /* 0x000fe200078e025a */
[----:B------:R-:W-:Y:S01]  /*9540*/  ISETP.NE.AND P1, PT, R45, 0x4, PT ;  /* 0x000000042d00780c */ /* 0x000fe20003f25270 */
[----:B------:R-:W-:Y:S01]  /*9550*/  IMAD.IADD R14, R44, 0x1, R91 ;  /* 0x000000012c0e7824 */ /* 0x000fe200078e025b */
[----:B------:R-:W-:Y:S02]  /*9560*/  SEL R2, RZ, 0x1, P0 ;  /* 0x00000001ff027807 */ /* 0x000fe40000000000 */
[----:B--2---:R-:W-:Y:S02]  /*9570*/  SEL R0, RZ, 0x1, P1 ;  /* 0x00000001ff007807 */ /* 0x004fe40000800000 */
[----:B------:R-:W-:Y:S02]  /*9580*/  LOP3.LUT R99, R99, R2, RZ, 0x3c, !PT ;  /* 0x0000000263637212 */ /* 0x000fe400078e3cff */
[----:B------:R-:W-:Y:S02]  /*9590*/  LOP3.LUT R100, R100, R0, RZ, 0x3c, !PT ;  /* 0x0000000064647212 */ /* 0x000fe400078e3cff */
[----:B------:R-:W-:Y:S02]  /*95a0*/  @P2 R2UR UR36, R98 ;  /* 0x00000000622422ca */ /* 0x000fe400000e0000 */
[----:B------:R-:W-:Y:S02]  /*95b0*/  SEL R109, R109, RZ, P0 ;  /* 0x000000ff6d6d7207 */ /* 0x000fe40000000000 */
[----:B------:R-:W-:Y:S01]  /*95c0*/  SEL R45, R45, RZ, P1 ;  /* 0x000000ff2d2d7207 */ /* 0x000fe20000800000 */
[----:B------:R-:W-:Y:S10]  /*95d0*/  @P2 BRA `(.L_x_144) ;  /* 0xffffffc000542947 */ /* 0x000ff4000383ffff */
[----:B------:R-:W-:-:S09]  /*95e0*/  UISETP.NE.AND UP0, UPT, UR50, URZ, UPT ;  /* 0x000000ff3200728c */ /* 0x000fd2000bf05270 */
[----:B------:R-:W-:Y:S05]  /*95f0*/  BRA.U !UP0, `(.L_x_145) ;  /* 0x0000000108487547 */ /* 0x000fea000b800000 */
[----:B------:R-:W2:Y:S02]  /*9600*/  LDCU.64 UR4, c[0x0][0x890] ;  /* 0x00011200ff0477ac */ /* 0x000ea40008000a00 */
[----:B--2---:R-:W-:-:S04]  /*9610*/  UISETP.NE.U32.AND UP0, UPT, UR4, URZ, UPT ;  /* 0x000000ff0400728c */ /* 0x004fc8000bf05070 */
[----:B------:R-:W-:-:S09]  /*9620*/  UISETP.NE.AND.EX UP0, UPT, UR5, URZ, UPT, UP0 ;  /* 0x000000ff0500728c */ /* 0x000fd2000bf05300 */
[----:B------:R-:W-:Y:S05]  /*9630*/  BRA.U UP0, `(.L_x_146) ;  /* 0x00000001000c7547 */ /* 0x000fea000b800000 */
[----:B------:R-:W-:-:S13]  /*9640*/  FSETP.NEU.AND P0, PT, R49, RZ, PT ;  /* 0x000000ff3100720b */ /* 0x000fda0003f0d000 */
[----:B------:R-:W-:Y:S05]  /*9650*/  @!P0 EXIT ;  /* 0x000000000000894d */ /* 0x000fea0003800000 */
[----:B------:R-:W-:Y:S05]  /*9660*/  BRA `(.L_x_145) ;  /* 0x00000000002c7947 */ /* 0x000fea0003800000 */
.L_x_146:
[----:B------:R-:W-:Y:S01]  /*9670*/  ISETP.NE.AND P0, PT, R108, RZ, PT ;  /* 0x000000ff6c00720c */ /* 0x000fe20003f05270 */
[----:B------:R-:W-:-:S12]  /*9680*/  BSSY.RECONVERGENT B0, `(.L_x_145) ;  /* 0x0000009000007945 */ /* 0x000fd80003800200 */
[----:B------:R-:W-:Y:S05]  /*9690*/  @P0 BRA `(.L_x_147) ;  /* 0x0000000000140947 */ /* 0x000fea0003800000 */
[----:B------:R-:W2:Y:S02]  /*96a0*/  LDCU.64 UR4, c[0x0][0x888] ;  /* 0x00011100ff0477ac */ /* 0x000ea40008000a00 */
[----:B--2---:R-:W-:-:S04]  /*96b0*/  ISETP.NE.U32.AND P0, PT, RZ, UR4, PT ;  /* 0x00000004ff007c0c */ /* 0x004fc8000bf05070 */
[----:B------:R-:W-:-:S13]  /*96c0*/  ISETP.NE.AND.EX P0, PT, RZ, UR5, PT, P0 ;  /* 0x00000005ff007c0c */ /* 0x000fda000bf05300 */
[----:B------:R-:W-:Y:S05]  /*96d0*/  @!P0 EXIT ;  /* 0x000000000000894d */ /* 0x000fea0003800000 */
[----:B------:R-:W-:Y:S05]  /*96e0*/  BRA `(.L_x_148) ;  /* 0x0000000000087947 */ /* 0x000fea0003800000 */
.L_x_147:
[----:B------:R-:W-:-:S13]  /*96f0*/  FSETP.NEU.AND P0, PT, R49, RZ, PT ;  /* 0x000000ff3100720b */ /* 0x000fda0003f0d000 */
[----:B------:R-:W-:Y:S05]  /*9700*/  @!P0 EXIT ;  /* 0x000000000000894d */ /* 0x000fea0003800000 */
.L_x_148:
[----:B------:R-:W-:Y:S05]  /*9710*/  BSYNC.RECONVERGENT B0 ;  /* 0x0000000000007941 */ /* 0x000fea0003800200 */
.L_x_145:
[----:B------:R-:W-:Y:S01]  /*9720*/  ULEA UR4, UR51, UR48, 0x3 ;  /* 0x0000003033047291 */ /* 0x000fe2000f8e18ff */
[----:B------:R-:W-:-:S04]  /*9730*/  DEPBAR.LE SB0, 0x0 ;  /* 0x000080000000791a */ /* 0x000fc80000000000 */
[----:B------:R-:W-:-:S04]  /*9740*/  UIADD3 UR4, UPT, UPT, UR4, 0x60, URZ ;  /* 0x0000006004047890 */ /* 0x000fc8000fffe0ff */
[----:B------:R-:W-:-:S09]  /*9750*/  UPRMT UR4, UR37, 0x654, UR4 ;  /* 0x0000065425047896 */ /* 0x000fd20008000004 */
[----:B------:R-:W-:Y:S01]  /*9760*/  SYNCS.ARRIVE.TRANS64.RED.A1T0 RZ, [UR4], RZ ;  /* 0x000000ffffff79a7 */ /* 0x000fe20008100404 */
[----:B------:R-:W-:Y:S05]  /*9770*/  EXIT ;  /* 0x000000000000794d */ /* 0x000fea0003800000 */
.L_x_24:
[----:B--2---:R2:W4:Y:S02]  /*9780*/  SYNCS.PHASECHK.TRANS64.TRYWAIT P0, [R2+URZ+0x100], R3 ;  /* 0x00010003020075a7 */ /* 0x00452400080011ff */
[----:B----4-:R-:W-:Y:S05]  /*9790*/  @!P0 NANOSLEEP.SYNCS 0x989680 ;  /* 0x009896800000895d */ /* 0x010fea0003900000 */
[----:B------:R-:W4:Y:S02]  /*97a0*/  @!P0 SYNCS.PHASECHK.TRANS64 P0, [R2+URZ+0x100], R3 ;  /* 0x00010003020085a7 */ /* 0x000f2400080010ff */
[----:B----4-:R-:W-:Y:S05]  /*97b0*/  @!P0 BRA `(.L_x_24) ;  /* 0xfffffffc00f08947 */ /* 0x010fea000383ffff */
[----:B------:R-:W-:Y:S05]  /*97c0*/  BRA `(.L_x_149) ;  /* 0xffffff8000107947 */ /* 0x000fea000383ffff */
.L_x_27:
[----:B------:R-:W-:-:S07]  /*97d0*/  MOV R2, UR33 ;  /* 0x0000002100027c02 */ /* 0x000fce0008000f00 */
.L_x_150:
[----:B-1----:R1:W2:Y:S02]  /*97e0*/  SYNCS.PHASECHK.TRANS64.TRYWAIT P0, [R2+URZ+0x20], R4 ;  /* 0x00002004020075a7 */ /* 0x0022a400080011ff */
[----:B--2---:R-:W-:Y:S05]  /*97f0*/  @!P0 NANOSLEEP.SYNCS 0x989680 ;  /* 0x009896800000895d */ /* 0x004fea0003900000 */
[----:B------:R-:W2:Y:S02]  /*9800*/  @!P0 SYNCS.PHASECHK.TRANS64 P0, [R2+URZ+0x20], R4 ;  /* 0x00002004020085a7 */ /* 0x000ea400080010ff */
[----:B--2---:R-:W-:Y:S05]  /*9810*/  @!P0 BRA `(.L_x_150) ;  /* 0xfffffffc00f08947 */ /* 0x004fea000383ffff */
[----:B------:R-:W-:Y:S05]  /*9820*/  BRA `(.L_x_26) ;  /* 0xffffff8000787947 */ /* 0x000fea000383ffff */
.L_x_34:
[----:B-1----:R-:W-:-:S07]  /*9830*/  MOV R2, UR33 ;  /* 0x0000002100027c02 */ /* 0x002fce0008000f00 */
.L_x_151:
[----:B-1----:R1:W2:Y:S02]  /*9840*/  SYNCS.PHASECHK.TRANS64.TRYWAIT P0, [R2+URZ+0x20], R4 ;  /* 0x00002004020075a7 */ /* 0x0022a400080011ff */
[----:B--2---:R-:W-:Y:S05]  /*9850*/  @!P0 NANOSLEEP.SYNCS 0x989680 ;  /* 0x009896800000895d */ /* 0x004fea0003900000 */
[----:B------:R-:W2:Y:S02]  /*9860*/  @!P0 SYNCS.PHASECHK.TRANS64 P0, [R2+URZ+0x20], R4 ;  /* 0x00002004020085a7 */ /* 0x000ea400080010ff */
[----:B--2---:R-:W-:Y:S05]  /*9870*/  @!P0 BRA `(.L_x_151) ;  /* 0xfffffffc00f08947 */ /* 0x004fea000383ffff */
[----:B------:R-:W-:Y:S05]  /*9880*/  BRA `(.L_x_33) ;  /* 0xffffff8400647947 */ /* 0x000fea000383ffff */
.L_x_39:
[----:B-1----:R1:W2:Y:S02]  /*9890*/  SYNCS.PHASECHK.TRANS64.TRYWAIT P0, [R2+URZ+0x90], R3 ;  /* 0x00009003020075a7 */ /* 0x0022a400080011ff */
[----:B--2---:R-:W-:Y:S05]  /*98a0*/  @!P0 NANOSLEEP.SYNCS 0x989680 ;  /* 0x009896800000895d */ /* 0x004fea0003900000 */
[----:B------:R-:W2:Y:S02]  /*98b0*/  @!P0 SYNCS.PHASECHK.TRANS64 P0, [R2+URZ+0x90], R3 ;  /* 0x00009003020085a7 */ /* 0x000ea400080010ff */
[----:B--2---:R-:W-:Y:S05]  /*98c0*/  @!P0 BRA `(.L_x_39) ;  /* 0xfffffffc00f08947 */ /* 0x004fea000383ffff */
[----:B------:R-:W-:Y:S05]  /*98d0*/  BRA `(.L_x_152) ;  /* 0xffffff8800307947 */ /* 0x000fea000383ffff */
.L_x_43:
[----:B---3--:R-:W-:-:S07]  /*98e0*/  MOV R0, UR5 ;  /* 0x0000000500007c02 */ /* 0x008fce0008000f00 */
.L_x_153:
[----:B-1----:R1:W2:Y:S02]  /*98f0*/  SYNCS.PHASECHK.TRANS64.TRYWAIT P0, [R0+URZ], R2 ;  /* 0x00000002000075a7 */ /* 0x0022a400080011ff */
[----:B--2---:R-:W-:Y:S05]  /*9900*/  @!P0 NANOSLEEP.SYNCS 0x989680 ;  /* 0x009896800000895d */ /* 0x004fea0003900000 */
[----:B------:R-:W2:Y:S02]  /*9910*/  @!P0 SYNCS.PHASECHK.TRANS64 P0, [R0+URZ], R2 ;  /* 0x00000002000085a7 */ /* 0x000ea400080010ff */
[----:B--2---:R-:W-:Y:S05]  /*9920*/  @!P0 BRA `(.L_x_153) ;  /* 0xfffffffc00f08947 */ /* 0x004fea000383ffff */
[----:B------:R-:W-:Y:S05]  /*9930*/  BRA `(.L_x_154) ;  /* 0xffffff8c00a07947 */ /* 0x000fea000383ffff */
.L_x_44:
[----:B---3--:R-:W-:-:S07]  /*9940*/  MOV R0, UR5 ;  /* 0x0000000500007c02 */ /* 0x008fce0008000f00 */
.L_x_155:
[----:B-1----:R1:W2:Y:S02]  /*9950*/  SYNCS.PHASECHK.TRANS64.TRYWAIT P0, [R0+URZ], R3 ;  /* 0x00000003000075a7 */ /* 0x0022a400080011ff */
[----:B--2---:R-:W-:Y:S05]  /*9960*/  @!P0 NANOSLEEP.SYNCS 0x989680 ;  /* 0x009896800000895d */ /* 0x004fea0003900000 */
[----:B------:R-:W2:Y:S02]  /*9970*/  @!P0 SYNCS.PHASECHK.TRANS64 P0, [R0+URZ], R3 ;  /* 0x00000003000085a7 */ /* 0x000ea400080010ff */
[----:B--2---:R-:W-:Y:S05]  /*9980*/  @!P0 BRA `(.L_x_155) ;  /* 0xfffffffc00f08947 */ /* 0x004fea000383ffff */
[----:B------:R-:W-:Y:S05]  /*9990*/  BRA `(.L_x_156) ;  /* 0xffffff8c00ac7947 */ /* 0x000fea000383ffff */
.L_x_45:
[----:B---3--:R-:W-:-:S07]  /*99a0*/  MOV R0, UR5 ;  /* 0x0000000500007c02 */ /* 0x008fce0008000f00 */
.L_x_157:
[----:B-1----:R1:W2:Y:S02]  /*99b0*/  SYNCS.PHASECHK.TRANS64.TRYWAIT P0, [R0+URZ], R3 ;  /* 0x00000003000075a7 */ /* 0x0022a400080011ff */
[----:B--2---:R-:W-:Y:S05]  /*99c0*/  @!P0 NANOSLEEP.SYNCS 0x989680 ;  /* 0x009896800000895d */ /* 0x004fea0003900000 */
[----:B------:R-:W2:Y:S02]  /*99d0*/  @!P0 SYNCS.PHASECHK.TRANS64 P0, [R0+URZ], R3 ;  /* 0x00000003000085a7 */ /* 0x000ea400080010ff */
[----:B--2---:R-:W-:Y:S05]  /*99e0*/  @!P0 BRA `(.L_x_157) ;  /* 0xfffffffc00f08947 */ /* 0x004fea000383ffff */
[----:B------:R-:W-:Y:S05]  /*99f0*/  BRA `(.L_x_158) ;  /* 0xffffff8c00b87947 */ /* 0x000fea000383ffff */
.L_x_48:
[----:B-1----:R1:W2:Y:S02]  /*9a00*/  SYNCS.PHASECHK.TRANS64.TRYWAIT P0, [R0+URZ+0xf0], R4 ;  /* 0x0000f004000075a7 */ /* 0x0022a400080011ff */
[----:B--2---:R-:W-:Y:S05]  /*9a10*/  @!P0 NANOSLEEP.SYNCS 0x989680 ;  /* 0x009896800000895d */ /* 0x004fea0003900000 */
[----:B------:R-:W2:Y:S02]  /*9a20*/  @!P0 SYNCS.PHASECHK.TRANS64 P0, [R0+URZ+0xf0], R4 ;  /* 0x0000f004000085a7 */ /* 0x000ea400080010ff */
[----:B--2---:R-:W-:Y:S05]  /*9a30*/  @!P0 BRA `(.L_x_48) ;  /* 0xfffffffc00f08947 */ /* 0x004fea000383ffff */
[----:B------:R-:W-:Y:S05]  /*9a40*/  BRA `(.L_x_159) ;  /* 0xffffff9000187947 */ /* 0x000fea000383ffff */
.L_x_49:
[----:B------:R-:W-:-:S07]  /*9a50*/  MOV R0, UR5 ;  /* 0x0000000500007c02 */ /* 0x000fce0008000f00 */
.L_x_160:
[----:B-1----:R1:W2:Y:S02]  /*9a60*/  SYNCS.PHASECHK.TRANS64.TRYWAIT P0, [R0+URZ+0xa0], R5 ;  /* 0x0000a005000075a7 */ /* 0x0022a400080011ff */
[----:B--2---:R-:W-:Y:S05]  /*9a70*/  @!P0 NANOSLEEP.SYNCS 0x989680 ;  /* 0x009896800000895d */ /* 0x004fea0003900000 */
[----:B------:R-:W2:Y:S02]  /*9a80*/  @!P0 SYNCS.PHASECHK.TRANS64 P0, [R0+URZ+0xa0], R5 ;  /* 0x0000a005000085a7 */ /* 0x000ea400080010ff */
[----:B--2---:R-:W-:Y:S05]  /*9a90*/  @!P0 BRA `(.L_x_160) ;  /* 0xfffffffc00f08947 */ /* 0x004fea000383ffff */
[----:B------:R-:W-:Y:S05]  /*9aa0*/  BRA `(.L_x_161) ;  /* 0xffffff9000287947 */ /* 0x000fea000383ffff */
.L_x_50:
[----:B-1----:R1:W2:Y:S02]  /*9ab0*/  SYNCS.PHASECHK.TRANS64.TRYWAIT P1, [R0+URZ+0x90], R4 ;  /* 0x00009004000075a7 */ /* 0x0022a400080211ff */
[----:B--2---:R-:W-:Y:S05]  /*9ac0*/  @!P1 NANOSLEEP.SYNCS 0x989680 ;  /* 0x009896800000995d */ /* 0x004fea0003900000 */
[----:B------:R-:W2:Y:S02]  /*9ad0*/  @!P1 SYNCS.PHASECHK.TRANS64 P1, [R0+URZ+0x90], R4 ;  /* 0x00009004000095a7 */ /* 0x000ea400080210ff */
[----:B--2---:R-:W-:Y:S05]  /*9ae0*/  @!P1 BRA `(.L_x_50) ;  /* 0xfffffffc00f09947 */ /* 0x004fea000383ffff */
[----:B------:R-:W-:Y:S05]  /*9af0*/  BRA `(.L_x_162) ;  /* 0xffffff9000587947 */ /* 0x000fea000383ffff */
.L_x_53:
[----:B------:R-:W-:-:S07]  /*9b00*/  MOV R0, UR5 ;  /* 0x0000000500007c02 */ /* 0x000fce0008000f00 */
.L_x_163:
[----:B-1----:R1:W2:Y:S02]  /*9b10*/  SYNCS.PHASECHK.TRANS64.TRYWAIT P0, [R0+URZ+0xa0], R2 ;  /* 0x0000a002000075a7 */ /* 0x0022a400080011ff */
[----:B--2---:R-:W-:Y:S05]  /*9b20*/  @!P0 NANOSLEEP.SYNCS 0x989680 ;  /* 0x009896800000895d */ /* 0x004fea0003900000 */
[----:B------:R-:W2:Y:S02]  /*9b30*/  @!P0 SYNCS.PHASECHK.TRANS64 P0, [R0+URZ+0xa0], R2 ;  /* 0x0000a002000085a7 */ /* 0x000ea400080010ff */
[----:B--2---:R-:W-:Y:S05]  /*9b40*/  @!P0 BRA `(.L_x_163) ;  /* 0xfffffffc00f08947 */ /* 0x004fea000383ffff */
[----:B------:R-:W-:Y:S05]  /*9b50*/  BRA `(.L_x_52) ;  /* 0xffffff9000ac7947 */ /* 0x000fea000383ffff */
.L_x_62:
[----:B-1----:R-:W-:-:S04]  /*9b60*/  MOV R4, UR6 ;  /* 0x0000000600047c02 */ /* 0x002fc80008000f00 */
[----:B------:R1:W2:Y:S03]  /*9b70*/  SYNCS.PHASECHK.TRANS64.TRYWAIT P0, [R4+URZ+0x8], R5 ;  /* 0x00000805040075a7 */ /* 0x0002a600080011ff */
[----:B--2---:R-:W-:Y:S05]  /*9b80*/  @!P0 NANOSLEEP.SYNCS 0x989680 ;  /* 0x009896800000895d */ /* 0x004fea0003900000 */
[----:B------:R-:W2:Y:S02]  /*9b90*/  @!P0 SYNCS.PHASECHK.TRANS64 P0, [R4+URZ+0x8], R5 ;  /* 0x00000805040085a7 */ /* 0x000ea400080010ff */
[----:B--2---:R-:W-:Y:S05]  /*9ba0*/  @!P0 BRA `(.L_x_62) ;  /* 0xfffffffc00ec8947 */ /* 0x004fea000383ffff */
[----:B------:R-:W-:Y:S05]  /*9bb0*/  BRA `(.L_x_61) ;  /* 0xffffff9400607947 */ /* 0x000fea000383ffff */
.L_x_64:
[----:B------:R-:W-:Y:S01]  /*9bc0*/  BSSY B0, `(.L_x_164) ;  /* 0x0000006000007945 */ /* 0x000fe20003800000 */
[----:B------:R-:W-:-:S07]  /*9bd0*/  MOV R15, 0xffffffff ;  /* 0xffffffff000f7802 */ /* 0x000fce0000000f00 */
[----:B-1---5:R-:W-:Y:S05]  /*9be0*/  WARPSYNC.COLLECTIVE R15, `(.L_x_165) ;  /* 0x000000000f0c7348 */ /* 0x022fea0003c00000 */
[----:B------:R-:W-:Y:S02]  /*9bf0*/  ELECT P6, UR79, PT ;  /* 0x00000000004f782f */ /* 0x000fe400038c0000 */
[----:B------:R-:W-:Y:S01]  /*9c00*/  MOV R14, UR79 ;  /* 0x0000004f000e7c02 */ /* 0x000fe20008000f00 */
[----:B-1---5:R-:W-:Y:S10]  /*9c10*/  ENDCOLLECTIVE ;  /* 0x000000000000791b */ /* 0x022ff40003800000 */
.L_x_165:
[----:B------:R-:W-:Y:S05]  /*9c20*/  BSYNC B0 ;  /* 0x0000000000007941 */ /* 0x000fea0003800000 */
.L_x_164:
[----:B------:R-:W-:Y:S05]  /*9c30*/  BRA `(.L_x_166) ;  /* 0xffffff9400907947 */ /* 0x000fea000383ffff */
.L_x_66:
[----:B-1----:R-:W-:-:S04]  /*9c40*/  MOV R2, UR6 ;  /* 0x0000000600027c02 */ /* 0x002fc80008000f00 */
[----:B------:R1:W2:Y:S03]  /*9c50*/  SYNCS.PHASECHK.TRANS64.TRYWAIT P0, [R2+URZ+0x8], R3 ;  /* 0x00000803020075a7 */ /* 0x0002a600080011ff */
[----:B--2---:R-:W-:Y:S05]  /*9c60*/  @!P0 NANOSLEEP.SYNCS 0x989680 ;  /* 0x009896800000895d */ /* 0x004fea0003900000 */
[----:B------:R-:W2:Y:S02]  /*9c70*/  @!P0 SYNCS.PHASECHK.TRANS64 P0, [R2+URZ+0x8], R3 ;  /* 0x00000803020085a7 */ /* 0x000ea400080010ff */
[----:B--2---:R-:W-:Y:S05]  /*9c80*/  @!P0 BRA `(.L_x_66) ;  /* 0xfffffffc00ec8947 */ /* 0x004fea000383ffff */
[----:B------:R-:W-:Y:S05]  /*9c90*/  BRA `(.L_x_65) ;  /* 0xffffff9400947947 */ /* 0x000fea000383ffff */
.L_x_67:
[----:B-1----:R1:W2:Y:S02]  /*9ca0*/  SYNCS.PHASECHK.TRANS64.TRYWAIT P0, [R0+URZ+0x90], R4 ;  /* 0x00009004000075a7 */ /* 0x0022a400080011ff */
[----:B--2---:R-:W-:Y:S05]  /*9cb0*/  @!P0 NANOSLEEP.SYNCS 0x989680 ;  /* 0x009896800000895d */ /* 0x004fea0003900000 */
[----:B------:R-:W2:Y:S02]  /*9cc0*/  @!P0 SYNCS.PHASECHK.TRANS64 P0, [R0+URZ+0x90], R4 ;  /* 0x00009004000085a7 */ /* 0x000ea400080010ff */
[----:B--2---:R-:W-:Y:S05]  /*9cd0*/  @!P0 BRA `(.L_x_67) ;  /* 0xfffffffc00f08947 */ /* 0x004fea000383ffff */
[----:B------:R-:W-:Y:S05]  /*9ce0*/  BRA `(.L_x_167) ;  /* 0xffffff9800a07947 */ /* 0x000fea000383ffff */
.L_x_69:
[----:B------:R-:W-:-:S07]  /*9cf0*/  MOV R0, UR8 ;  /* 0x0000000800007c02 */ /* 0x000fce0008000f00 */
.L_x_168:
[----:B-1----:R1:W2:Y:S02]  /*9d00*/  SYNCS.PHASECHK.TRANS64.TRYWAIT P0, [R0+URZ+0xd0], R4 ;  /* 0x0000d004000075a7 */ /* 0x0022a400080011ff */
[----:B--2---:R-:W-:Y:S05]  /*9d10*/  @!P0 NANOSLEEP.SYNCS 0x989680 ;  /* 0x009896800000895d */ /* 0x004fea0003900000 */
[----:B------:R-:W2:Y:S02]  /*9d20*/  @!P0 SYNCS.PHASECHK.TRANS64 P0, [R0+URZ+0xd0], R4 ;  /* 0x0000d004000085a7 */ /* 0x000ea400080010ff */
[----:B--2---:R-:W-:Y:S05]  /*9d30*/  @!P0 BRA `(.L_x_168) ;  /* 0xfffffffc00f08947 */ /* 0x004fea000383ffff */
[----:B------:R-:W-:Y:S05]  /*9d40*/  BRA `(.L_x_169) ;  /* 0xffffff9800ec7947 */ /* 0x000fea000383ffff */
.L_x_72:
[----:B------:R-:W-:Y:S07]  /*9d50*/  MOV R0, UR14 ;  /* 0x0000000e00007c02 */ /* 0x000fee0008000f00 */
.L_x_170:
[----:B-1----:R1:W2:Y:S02]  /*9d60*/  SYNCS.PHASECHK.TRANS64.TRYWAIT P0, [R0+URZ], R4 ;  /* 0x00000004000075a7 */ /* 0x0022a400080011ff */
[----:B--2---:R-:W-:Y:S05]  /*9d70*/  @!P0 NANOSLEEP.SYNCS 0x989680 ;  /* 0x009896800000895d */ /* 0x004fea0003900000 */
[----:B------:R-:W2:Y:S02]  /*9d80*/  @!P0 SYNCS.PHASECHK.TRANS64 P0, [R0+URZ], R4 ;  /* 0x00000004000085a7 */ /* 0x000ea400080010ff */
[----:B--2---:R-:W-:Y:S05]  /*9d90*/  @!P0 BRA `(.L_x_170) ;  /* 0xfffffffc00f08947 */ /* 0x004fea000383ffff */
[----:B------:R-:W-:Y:S05]  /*9da0*/  BRA `(.L_x_71) ;  /* 0xffffff9c00007947 */ /* 0x000fea000383ffff */
.L_x_76:
[----:B-1----:R-:W-:-:S07]  /*9db0*/  MOV R0, UR8 ;  /* 0x0000000800007c02 */ /* 0x002fce0008000f00 */
.L_x_171:
[----:B-1----:R1:W2:Y:S02]  /*9dc0*/  SYNCS.PHASECHK.TRANS64.TRYWAIT P0, [R0+URZ], R2 ;  /* 0x00000002000075a7 */ /* 0x0022a400080011ff */
[----:B--2---:R-:W-:Y:S05]  /*9dd0*/  @!P0 NANOSLEEP.SYNCS 0x989680 ;  /* 0x009896800000895d */ /* 0x004fea0003900000 */
[----:B------:R-:W2:Y:S02]  /*9de0*/  @!P0 SYNCS.PHASECHK.TRANS64 P0, [R0+URZ], R2 ;  /* 0x00000002000085a7 */ /* 0x000ea400080010ff */
[----:B--2---:R-:W-:Y:S05]  /*9df0*/  @!P0 BRA `(.L_x_171) ;  /* 0xfffffffc00f08947 */ /* 0x004fea000383ffff */
[----:B------:R-:W-:Y:S05]  /*9e00*/  BRA `(.L_x_172) ;  /* 0xffffffa000447947 */ /* 0x000fea000383ffff */
.L_x_77:
[----:B------:R-:W-:-:S07]  /*9e10*/  MOV R0, UR8 ;  /* 0x0000000800007c02 */ /* 0x000fce0008000f00 */
.L_x_173:
[----:B-1----:R1:W2:Y:S02]  /*9e20*/  SYNCS.PHASECHK.TRANS64.TRYWAIT P0, [R0+URZ], R3 ;  /* 0x00000003000075a7 */ /* 0x0022a400080011ff */
[----:B--2---:R-:W-:Y:S05]  /*9e30*/  @!P0 NANOSLEEP.SYNCS 0x989680 ;  /* 0x009896800000895d */ /* 0x004fea0003900000 */
[----:B------:R-:W2:Y:S02]  /*9e40*/  @!P0 SYNCS.PHASECHK.TRANS64 P0, [R0+URZ], R3 ;  /* 0x00000003000085a7 */ /* 0x000ea400080010ff */
[----:B--2---:R-:W-:Y:S05]  /*9e50*/  @!P0 BRA `(.L_x_173) ;  /* 0xfffffffc00f08947 */ /* 0x004fea000383ffff */
[----:B------:R-:W-:Y:S05]  /*9e60*/  BRA `(.L_x_174) ;  /* 0xffffffa000507947 */ /* 0x000fea000383ffff */
.L_x_78:
[----:B------:R-:W-:-:S07]  /*9e70*/  MOV R0, UR8 ;  /* 0x0000000800007c02 */ /* 0x000fce0008000f00 */
.L_x_175:
[----:B-1----:R1:W2:Y:S02]  /*9e80*/  SYNCS.PHASECHK.TRANS64.TRYWAIT P0, [R0+URZ], R3 ;  /* 0x00000003000075a7 */ /* 0x0022a400080011ff */
[----:B--2---:R-:W-:Y:S05]  /*9e90*/  @!P0 NANOSLEEP.SYNCS 0x989680 ;  /* 0x009896800000895d */ /* 0x004fea0003900000 */
[----:B------:R-:W2:Y:S02]  /*9ea0*/  @!P0 SYNCS.PHASECHK.TRANS64 P0, [R0+URZ], R3 ;  /* 0x00000003000085a7 */ /* 0x000ea400080010ff */
[----:B--2---:R-:W-:Y:S05]  /*9eb0*/  @!P0 BRA `(.L_x_175) ;  /* 0xfffffffc00f08947 */ /* 0x004fea000383ffff */
[----:B------:R-:W-:Y:S05]  /*9ec0*/  BRA `(.L_x_176) ;  /* 0xffffffa0005c7947 */ /* 0x000fea000383ffff */
.L_x_81:
[----:B------:R-:W-:-:S07]  /*9ed0*/  MOV R0, UR7 ;  /* 0x0000000700007c02 */ /* 0x000fce0008000f00 */
.L_x_177:
[----:B-1----:R1:W2:Y:S02]  /*9ee0*/  SYNCS.PHASECHK.TRANS64.TRYWAIT P1, [R0+URZ+0x110], R2 ;  /* 0x00011002000075a7 */ /* 0x0022a400080211ff */
[----:B--2---:R-:W-:Y:S05]  /*9ef0*/  @!P1 NANOSLEEP.SYNCS 0x989680 ;  /* 0x009896800000995d */ /* 0x004fea0003900000 */
[----:B------:R-:W2:Y:S02]  /*9f00*/  @!P1 SYNCS.PHASECHK.TRANS64 P1, [R0+URZ+0x110], R2 ;  /* 0x00011002000095a7 */ /* 0x000ea400080210ff */
[----:B--2---:R-:W-:Y:S05]  /*9f10*/  @!P1 BRA `(.L_x_177) ;  /* 0xfffffffc00f09947 */ /* 0x004fea000383ffff */
[----:B------:R-:W-:Y:S05]  /*9f20*/  BRA `(.L_x_178) ;  /* 0xffffffa000a87947 */ /* 0x000fea000383ffff */
.L_x_86:
[----:B--2---:R2:W4:Y:S02]  /*9f30*/  SYNCS.PHASECHK.TRANS64.TRYWAIT P0, [R0+URZ+0x90], R2 ;  /* 0x00009002000075a7 */ /* 0x00452400080011ff */
[----:B----4-:R-:W-:Y:S05]  /*9f40*/  @!P0 NANOSLEEP.SYNCS 0x989680 ;  /* 0x009896800000895d */ /* 0x010fea0003900000 */
[----:B------:R-:W4:Y:S02]  /*9f50*/  @!P0 SYNCS.PHASECHK.TRANS64 P0, [R0+URZ+0x90], R2 ;  /* 0x00009002000085a7 */ /* 0x000f2400080010ff */
[----:B----4-:R-:W-:Y:S05]  /*9f60*/  @!P0 BRA `(.L_x_86) ;  /* 0xfffffffc00f08947 */ /* 0x010fea000383ffff */
[----:B------:R-:W-:Y:S05]  /*9f70*/  BRA `(.L_x_179) ;  /* 0xffffffa400bc7947 */ /* 0x000fea000383ffff */
.L_x_89:
[----:B------:R-:W-:Y:S07]  /*9f80*/  MOV R0, UR6 ;  /* 0x0000000600007c02 */ /* 0x000fee0008000f00 */
.L_x_180:
[----:B--2---:R2:W4:Y:S02]  /*9f90*/  SYNCS.PHASECHK.TRANS64.TRYWAIT P0, [R0+URZ+0x88], R2 ;  /* 0x00008802000075a7 */ /* 0x00452400080011ff */
[----:B----4-:R-:W-:Y:S05]  /*9fa0*/  @!P0 NANOSLEEP.SYNCS 0x989680 ;  /* 0x009896800000895d */ /* 0x010fea0003900000 */
[----:B------:R-:W4:Y:S02]  /*9fb0*/  @!P0 SYNCS.PHASECHK.TRANS64 P0, [R0+URZ+0x88], R2 ;  /* 0x00008802000085a7 */ /* 0x000f2400080010ff */
[----:B----4-:R-:W-:Y:S05]  /*9fc0*/  @!P0 BRA `(.L_x_180) ;  /* 0xfffffffc00f08947 */ /* 0x010fea000383ffff */
[----:B------:R-:W-:Y:S05]  /*9fd0*/  BRA `(.L_x_88) ;  /* 0xffffffa8009c7947 */ /* 0x000fea000383ffff */
.L_x_92:
[----:B------:R-:W-:Y:S07]  /*9fe0*/  MOV R0, UR6 ;  /* 0x0000000600007c02 */ /* 0x000fee0008000f00 */
.L_x_181:
[----:B-1----:R1:W2:Y:S02]  /*9ff0*/  SYNCS.PHASECHK.TRANS64.TRYWAIT P0, [R0+URZ+0x60], R14 ;  /* 0x0000600e000075a7 */ /* 0x0022a400080011ff */
[----:B--2---:R-:W-:Y:S05]  /*a000*/  @!P0 NANOSLEEP.SYNCS 0x989680 ;  /* 0x009896800000895d */ /* 0x004fea0003900000 */
[----:B------:R-:W2:Y:S02]  /*a010*/  @!P0 SYNCS.PHASECHK.TRANS64 P0, [R0+URZ+0x60], R14 ;  /* 0x0000600e000085a7 */ /* 0x000ea400080010ff */
[----:B--2---:R-:W-:Y:S05]  /*a020*/  @!P0 BRA `(.L_x_181) ;  /* 0xfffffffc00f08947 */ /* 0x004fea000383ffff */
[----:B------:R-:W-:Y:S05]  /*a030*/  BRA `(.L_x_182) ;  /* 0xffffffac00147947 */ /* 0x000fea000383ffff */
.L_x_93:
[----:B------:R-:W-:Y:S07]  /*a040*/  MOV R0, UR6 ;  /* 0x0000000600007c02 */ /* 0x000fee0008000f00 */
.L_x_183:
[----:B-1----:R1:W2:Y:S02]  /*a050*/  SYNCS.PHASECHK.TRANS64.TRYWAIT P0, [R0+URZ+0x68], R14 ;  /* 0x0000680e000075a7 */ /* 0x0022a400080011ff */
[----:B--2---:R-:W-:Y:S05]  /*a060*/  @!P0 NANOSLEEP.SYNCS 0x989680 ;  /* 0x009896800000895d */ /* 0x004fea0003900000 */
[----:B------:R-:W2:Y:S02]  /*a070*/  @!P0 SYNCS.PHASECHK.TRANS64 P0, [R0+URZ+0x68], R14 ;  /* 0x0000680e000085a7 */ /* 0x000ea400080010ff */
[----:B--2---:R-:W-:Y:S05]  /*a080*/  @!P0 BRA `(.L_x_183) ;  /* 0xfffffffc00f08947 */ /* 0x004fea000383ffff */
[----:B------:R-:W-:Y:S05]  /*a090*/  BRA `(.L_x_184) ;  /* 0xffffffac004c7947 */ /* 0x000fea000383ffff */
.L_x_94:
[----:B------:R-:W-:Y:S07]  /*a0a0*/  MOV R0, UR6 ;  /* 0x0000000600007c02 */ /* 0x000fee0008000f00 */
.L_x_185:
[----:B-1----:R1:W2:Y:S02]  /*a0b0*/  SYNCS.PHASECHK.TRANS64.TRYWAIT P0, [R0+URZ+0x70], R14 ;  /* 0x0000700e000075a7 */ /* 0x0022a400080011ff */
[----:B--2---:R-:W-:Y:S05]  /*a0c0*/  @!P0 NANOSLEEP.SYNCS 0x989680 ;  /* 0x009896800000895d */ /* 0x004fea0003900000 */
[----:B------:R-:W2:Y:S02]  /*a0d0*/  @!P0 SYNCS.PHASECHK.TRANS64 P0, [R0+URZ+0x70], R14 ;  /* 0x0000700e000085a7 */ /* 0x000ea400080010ff */
[----:B--2---:R-:W-:Y:S05]  /*a0e0*/  @!P0 BRA `(.L_x_185) ;  /* 0xfffffffc00f08947 */ /* 0x004fea000383ffff */
[----:B------:R-:W-:Y:S05]  /*a0f0*/  BRA `(.L_x_186) ;  /* 0xffffffac00907947 */ /* 0x000fea000383ffff */
.L_x_95:
[----:B------:R-:W-:Y:S07]  /*a100*/  MOV R0, UR6 ;  /* 0x0000000600007c02 */ /* 0x000fee0008000f00 */
.L_x_187:
[----:B-1----:R1:W2:Y:S02]  /*a110*/  SYNCS.PHASECHK.TRANS64.TRYWAIT P0, [R0+URZ+0x78], R14 ;  /* 0x0000780e000075a7 */ /* 0x0022a400080011ff */
[----:B--2---:R-:W-:Y:S05]  /*a120*/  @!P0 NANOSLEEP.SYNCS 0x989680 ;  /* 0x009896800000895d */ /* 0x004fea0003900000 */
[----:B------:R-:W2:Y:S02]  /*a130*/  @!P0 SYNCS.PHASECHK.TRANS64 P0, [R0+URZ+0x78], R14 ;  /* 0x0000780e000085a7 */ /* 0x000ea400080010ff */
[----:B--2---:R-:W-:Y:S05]  /*a140*/  @!P0 BRA `(.L_x_187) ;  /* 0xfffffffc00f08947 */ /* 0x004fea000383ffff */
[----:B------:R-:W-:Y:S05]  /*a150*/  BRA `(.L_x_188) ;  /* 0xffffffb000147947 */ /* 0x000fea000383ffff */
.L_x_97:
[----:B------:R-:W-:-:S07]  /*a160*/  MOV R0, UR6 ;  /* 0x0000000600007c02 */ /* 0x000fce0008000f00 */
.L_x_189:
[----:B-1----:R1:W4:Y:S02]  /*a170*/  SYNCS.PHASECHK.TRANS64.TRYWAIT P0, [R0+URZ+0x60], R2 ;  /* 0x00006002000075a7 */ /* 0x00232400080011ff */
[----:B----4-:R-:W-:Y:S05]  /*a180*/  @!P0 NANOSLEEP.SYNCS 0x989680 ;  /* 0x009896800000895d */ /* 0x010fea0003900000 */
[----:B------:R-:W4:Y:S02]  /*a190*/  @!P0 SYNCS.PHASECHK.TRANS64 P0, [R0+URZ+0x60], R2 ;  /* 0x00006002000085a7 */ /* 0x000f2400080010ff */
[----:B----4-:R-:W-:Y:S05]  /*a1a0*/  @!P0 BRA `(.L_x_189) ;  /* 0xfffffffc00f08947 */ /* 0x010fea000383ffff */
[----:B------:R-:W-:Y:S05]  /*a1b0*/  BRA `(.L_x_190) ;  /* 0xffffffb000847947 */ /* 0x000fea000383ffff */
.L_x_98:
[----:B-1----:R-:W-:-:S07]  /*a1c0*/  MOV R0, UR6 ;  /* 0x0000000600007c02 */ /* 0x002fce0008000f00 */
.L_x_191:
[----:B-1----:R1:W4:Y:S02]  /*a1d0*/  SYNCS.PHASECHK.TRANS64.TRYWAIT P0, [R0+URZ+0x68], R2 ;  /* 0x00006802000075a7 */ /* 0x00232400080011ff */
[----:B----4-:R-:W-:Y:S05]  /*a1e0*/  @!P0 NANOSLEEP.SYNCS 0x989680 ;  /* 0x009896800000895d */ /* 0x010fea0003900000 */
[----:B------:R-:W4:Y:S02]  /*a1f0*/  @!P0 SYNCS.PHASECHK.TRANS64 P0, [R0+URZ+0x68], R2 ;  /* 0x00006802000085a7 */ /* 0x000f2400080010ff */
[----:B----4-:R-:W-:Y:S05]  /*a200*/  @!P0 BRA `(.L_x_191) ;  /* 0xfffffffc00f08947 */ /* 0x010fea000383ffff */
[----:B------:R-:W-:Y:S05]  /*a210*/  BRA `(.L_x_192) ;  /* 0xffffffb000747947 */ /* 0x000fea000383ffff */
.L_x_99:
[----:B-1----:R-:W-:-:S07]  /*a220*/  MOV R0, UR6 ;  /* 0x0000000600007c02 */ /* 0x002fce0008000f00 */
.L_x_193:
[----:B-1----:R1:W4:Y:S02]  /*a230*/  SYNCS.PHASECHK.TRANS64.TRYWAIT P0, [R0+URZ+0x70], R2 ;  /* 0x00007002000075a7 */ /* 0x00232400080011ff */
[----:B----4-:R-:W-:Y:S05]  /*a240*/  @!P0 NANOSLEEP.SYNCS 0x989680 ;  /* 0x009896800000895d */ /* 0x010fea0003900000 */
[----:B------:R-:W4:Y:S02]  /*a250*/  @!P0 SYNCS.PHASECHK.TRANS64 P0, [R0+URZ+0x70], R2 ;  /* 0x00007002000085a7 */ /* 0x000f2400080010ff */
[----:B----4-:R-:W-:Y:S05]  /*a260*/  @!P0 BRA `(.L_x_193) ;  /* 0xfffffffc00f08947 */ /* 0x010fea000383ffff */
[----:B------:R-:W-:Y:S05]  /*a270*/  BRA `(.L_x_194) ;  /* 0xffffffb000647947 */ /* 0x000fea000383ffff */
.L_x_101:
[----:B--2---:R2:W4:Y:S02]  /*a280*/  SYNCS.PHASECHK.TRANS64.TRYWAIT P0, [R0+URZ+0x90], R2 ;  /* 0x00009002000075a7 */ /* 0x00452400080011ff */
[----:B----4-:R-:W-:Y:S05]  /*a290*/  @!P0 NANOSLEEP.SYNCS 0x989680 ;  /* 0x009896800000895d */ /* 0x010fea0003900000 */
[----:B------:R-:W4:Y:S02]  /*a2a0*/  @!P0 SYNCS.PHASECHK.TRANS64 P0, [R0+URZ+0x90], R2 ;  /* 0x00009002000085a7 */ /* 0x000f2400080010ff */
[----:B----4-:R-:W-:Y:S05]  /*a2b0*/  @!P0 BRA `(.L_x_101) ;  /* 0xfffffffc00f08947 */ /* 0x010fea000383ffff */
[----:B------:R-:W-:Y:S05]  /*a2c0*/  BRA `(.L_x_195) ;  /* 0xffffffb4002c7947 */ /* 0x000fea000383ffff */
.L_x_112:
[----:B-1----:R-:W-:Y:S04]  /*a2d0*/  MOV R2, UR48 ;  /* 0x0000003000027c02 */ /* 0x002fe80008000f00 */
[----:B------:R1:W3:Y:S03]  /*a2e0*/  SYNCS.PHASECHK.TRANS64.TRYWAIT P1, [R2+URZ+0x40], R3 ;  /* 0x00004003020075a7 */ /* 0x0002e600080211ff */
[----:B---3--:R-:W-:Y:S05]  /*a2f0*/  @!P1 NANOSLEEP.SYNCS 0x989680 ;  /* 0x009896800000995d */ /* 0x008fea0003900000 */
[----:B------:R-:W3:Y:S02]  /*a300*/  @!P1 SYNCS.PHASECHK.TRANS64 P1, [R2+URZ+0x40], R3 ;  /* 0x00004003020095a7 */ /* 0x000ee400080210ff */
[----:B---3--:R-:W-:Y:S05]  /*a310*/  @!P1 BRA `(.L_x_112) ;  /* 0xfffffffc00ec9947 */ /* 0x008fea000383ffff */
[----:B------:R-:W-:Y:S05]  /*a320*/  BRA `(.L_x_111) ;  /* 0xffffffc000387947 */ /* 0x000fea000383ffff */
.L_x_114:
[----:B-1----:R1:W4:Y:S02]  /*a330*/  SYNCS.PHASECHK.TRANS64.TRYWAIT P0, [R112+URZ+0xb0], R0 ;  /* 0x0000b000700075a7 */ /* 0x00232400080011ff */
[----:B----4-:R-:W-:Y:S05]  /*a340*/  @!P0 NANOSLEEP.SYNCS 0x989680 ;  /* 0x009896800000895d */ /* 0x010fea0003900000 */
[----:B------:R-:W4:Y:S02]  /*a350*/  @!P0 SYNCS.PHASECHK.TRANS64 P0, [R112+URZ+0xb0], R0 ;  /* 0x0000b000700085a7 */ /* 0x000f2400080010ff */
[----:B----4-:R-:W-:Y:S05]  /*a360*/  @!P0 BRA `(.L_x_114) ;  /* 0xfffffffc00f08947 */ /* 0x010fea000383ffff */
[----:B------:R-:W-:Y:S05]  /*a370*/  BRA `(.L_x_113) ;  /* 0xffffffc000607947 */ /* 0x000fea000383ffff */
.L_x_123:
[----:B--2---:R2:W4:Y:S02]  /*a380*/  SYNCS.PHASECHK.TRANS64.TRYWAIT P0, [R2+URZ+0x40], R0 ;  /* 0x00004000020075a7 */ /* 0x00452400080011ff */
[----:B----4-:R-:W-:Y:S05]  /*a390*/  @!P0 NANOSLEEP.SYNCS 0x989680 ;  /* 0x009896800000895d */ /* 0x010fea0003900000 */
[----:B------:R-:W4:Y:S02]  /*a3a0*/  @!P0 SYNCS.PHASECHK.TRANS64 P0, [R2+URZ+0x40], R0 ;  /* 0x00004000020085a7 */ /* 0x000f2400080010ff */
[----:B----4-:R-:W-:Y:S05]  /*a3b0*/  @!P0 BRA `(.L_x_123) ;  /* 0xfffffffc00f08947 */ /* 0x010fea000383ffff */
[----:B------:R-:W-:Y:S05]  /*a3c0*/  BRA `(.L_x_122) ;  /* 0xffffffcc003c7947 */ /* 0x000fea000383ffff */
.L_x_131:
[----:B--2---:R2:W4:Y:S02]  /*a3d0*/  SYNCS.PHASECHK.TRANS64.TRYWAIT P0, [R0+URZ+0x40], R6 ;  /* 0x00004006000075a7 */ /* 0x00452400080011ff */
[----:B----4-:R-:W-:Y:S05]  /*a3e0*/  @!P0 NANOSLEEP.SYNCS 0x989680 ;  /* 0x009896800000895d */ /* 0x010fea0003900000 */
[----:B------:R-:W4:Y:S02]  /*a3f0*/  @!P0 SYNCS.PHASECHK.TRANS64 P0, [R0+URZ+0x40], R6 ;  /* 0x00004006000085a7 */ /* 0x000f2400080010ff */
[----:B----4-:R-:W-:Y:S05]  /*a400*/  @!P0 BRA `(.L_x_131) ;  /* 0xfffffffc00f08947 */ /* 0x010fea000383ffff */
[----:B------:R-:W-:Y:S05]  /*a410*/  BRA `(.L_x_130) ;  /* 0xffffffd8003c7947 */ /* 0x000fea000383ffff */
.L_x_139:
[----:B--2---:R2:W4:Y:S02]  /*a420*/  SYNCS.PHASECHK.TRANS64.TRYWAIT P0, [R0+URZ+0x40], R5 ;  /* 0x00004005000075a7 */ /* 0x00452400080011ff */
[----:B----4-:R-:W-:Y:S05]  /*a430*/  @!P0 NANOSLEEP.SYNCS 0x989680 ;  /* 0x009896800000895d */ /* 0x010fea0003900000 */
[----:B------:R-:W4:Y:S02]  /*a440*/  @!P0 SYNCS.PHASECHK.TRANS64 P0, [R0+URZ+0x40], R5 ;  /* 0x00004005000085a7 */ /* 0x000f2400080010ff */
[----:B----4-:R-:W-:Y:S05]  /*a450*/  @!P0 BRA `(.L_x_139) ;  /* 0xfffffffc00f08947 */ /* 0x010fea000383ffff */
[----:B------:R-:W-:Y:S05]  /*a460*/  BRA `(.L_x_138) ;  /* 0xffffffe4003c7947 */ /* 0x000fea000383ffff */
        .weak           $__internal_0_$__cuda_sm10x_tcgen05_guardrail_trap_col_being_dealloced_not_returned_by_alloc
        .type           $__internal_0_$__cuda_sm10x_tcgen05_guardrail_trap_col_being_dealloced_not_returned_by_alloc,@function
        .size           $__internal_0_$__cuda_sm10x_tcgen05_guardrail_trap_col_being_dealloced_not_returned_by_alloc,($__internal_1_$__cuda_sm10x_tcgen05_guardrail_trap_phase_invalid_during_alloc - $__internal_0_$__cuda_sm10x_tcgen05_guardrail_trap_col_being_dealloced_not_returned_by_alloc)
$__internal_0_$__cuda_sm10x_tcgen05_guardrail_trap_col_being_dealloced_not_returned_by_alloc:
[----:B------:R-:W-:Y:S05]  /*a470*/  BPT.TRAP 0x1 ;  /* 0x000000040000795c */ /* 0x000fea0000300000 */
[----:B------:R-:W-:-:S04]  /*a480*/  HFMA2 R3, -RZ, RZ, 0, 0 ;  /* 0x00000000ff037431 */ /* 0x000fc800000001ff */
[----:B------:R-:W-:Y:S05]  /*a490*/  RET.REL.NODEC R2 `(_ZN7cutlass13device_kernelINS_4gemm6kernel13GemmUniversalIN4cute5tupleIJiiiiEEENS1_10collective13CollectiveMmaINS1_35MainloopSm100TmaUmmaWarpSpecializedILi4ELi2ELi4ENS5_IJNS4_1CILi2EEENSA_ILi1EEESC_EEEEENS5_IJNSA_ILi256EEENSA_ILi128EEESG_EEENS_6half_tENS5_IJlSC_lEEESI_SJ_NS4_8TiledMMAINS4_8MMA_AtomIJNS4_26SM100_MMA_F16BF16_2x1SM_SSISI_SI_fLi256ELi128ELNS4_4UMMA5MajorE0ELSO_0ELNSN_7ScaleInE0ELSP_0EEEEEENS4_6LayoutINS5_IJSC_SC_SC_EEENS5_IJNSA_ILi0EEESU_SU_EEEEENS5_IJNS4_10UnderscoreESX_SX_EEEEENS4_18SM100_TMA_2SM_LOADENS4_14ComposedLayoutINS4_7SwizzleILi3ELi4ELi3EEENS4_18smem_ptr_flag_bitsILi16EEENSS_INS5_IJNSA_ILi8EEENSA_ILi64EEEEEENS5_IJS17_SC_EEEEEEEvNS4_8identityES10_S1B_vS1C_EENS_8epilogue10collective18CollectiveEpilogueINS1E_23Sm100TmaWarpSpecializedILi4ELi2ELi32ELb1ELb0EEEJNS5_IJSG_SG_SG_EEENS5_IJNSS_ISG_SC_EENSS_INSA_ILi32EEESC_EEEEESI_SJ_SI_SJ_NS1E_6fusion15FusionCallbacksIS1I_NS1O_17LinearCombinationISI_fSI_fLNS_15FloatRoundStyleE2EEES1J_S1N_JEEENS4_5SM1004TMEM4LOAD26SM100_TMEM_LOAD_32dp32b32xENS4_13SM90_TMA_LOADENS11_INS12_ILi2ELi4ELi3EEES15_NSS_INS5_IJS16_S1L_EEENS5_IJS1L_SC_EEEEEEENS4_39AutoVectorizingCopyWithAssumedAlignmentILi128EEENS4_14SM90_TMA_STOREES23_S25_S25_EEEvvEEEEvNT_6ParamsE) ;  /* 0xffffff5802d87950 */ /* 0x000fea0003c3ffff */
        .weak           $__internal_1_$__cuda_sm10x_tcgen05_guardrail_trap_phase_invalid_during_alloc
        .type           $__internal_1_$__cuda_sm10x_tcgen05_guardrail_trap_phase_invalid_during_alloc,@function
        .size           $__internal_1_$__cuda_sm10x_tcgen05_guardrail_trap_phase_invalid_during_alloc,($__internal_2_$__cuda_sm10x_tcgen05_guardrail_trap_unallocated_columns_being_dealloced - $__internal_1_$__cuda_sm10x_tcgen05_guardrail_trap_phase_invalid_during_alloc)
$__internal_1_$__cuda_sm10x_tcgen05_guardrail_trap_phase_invalid_during_alloc:
[----:B------:R-:W-:Y:S05]  /*a4a0*/  BPT.TRAP 0x1 ;  /* 0x000000040000795c */ /* 0x000fea0000300000 */
[----:B------:R-:W-:-:S04]  /*a4b0*/  MOV R3, 0x0 ;  /* 0x0000000000037802 */ /* 0x000fc80000000f00 */
[----:B------:R-:W-:Y:S05]  /*a4c0*/  RET.REL.NODEC R2 `(_ZN7cutlass13device_kernelINS_4gemm6kernel13GemmUniversalIN4cute5tupleIJiiiiEEENS1_10collective13CollectiveMmaINS1_35MainloopSm100TmaUmmaWarpSpecializedILi4ELi2ELi4ENS5_IJNS4_1CILi2EEENSA_ILi1EEESC_EEEEENS5_IJNSA_ILi256EEENSA_ILi128EEESG_EEENS_6half_tENS5_IJlSC_lEEESI_SJ_NS4_8TiledMMAINS4_8MMA_AtomIJNS4_26SM100_MMA_F16BF16_2x1SM_SSISI_SI_fLi256ELi128ELNS4_4UMMA5MajorE0ELSO_0ELNSN_7ScaleInE0ELSP_0EEEEEENS4_6LayoutINS5_IJSC_SC_SC_EEENS5_IJNSA_ILi0EEESU_SU_EEEEENS5_IJNS4_10UnderscoreESX_SX_EEEEENS4_18SM100_TMA_2SM_LOADENS4_14ComposedLayoutINS4_7SwizzleILi3ELi4ELi3EEENS4_18smem_ptr_flag_bitsILi16EEENSS_INS5_IJNSA_ILi8EEENSA_ILi64EEEEEENS5_IJS17_SC_EEEEEEEvNS4_8identityES10_S1B_vS1C_EENS_8epilogue10collective18CollectiveEpilogueINS1E_23Sm100TmaWarpSpecializedILi4ELi2ELi32ELb1ELb0EEEJNS5_IJSG_SG_SG_EEENS5_IJNSS_ISG_SC_EENSS_INSA_ILi32EEESC_EEEEESI_SJ_SI_SJ_NS1E_6fusion15FusionCallbacksIS1I_NS1O_17LinearCombinationISI_fSI_fLNS_15FloatRoundStyleE2EEES1J_S1N_JEEENS4_5SM1004TMEM4LOAD26SM100_TMEM_LOAD_32dp32b32xENS4_13SM90_TMA_LOADENS11_INS12_ILi2ELi4ELi3EEES15_NSS_INS5_IJS16_S1L_EEENS5_IJS1L_SC_EEEEEEENS4_39AutoVectorizingCopyWithAssumedAlignmentILi128EEENS4_14SM90_TMA_STOREES23_S25_S25_EEEvvEEEEvNT_6ParamsE) ;  /* 0xffffff5802cc7950 */ /* 0x000fea0003c3ffff */
        .weak           $__internal_2_$__cuda_sm10x_tcgen05_guardrail_trap_unallocated_columns_being_dealloced
        .type           $__internal_2_$__cuda_sm10x_tcgen05_guardrail_trap_unallocated_columns_being_dealloced,@function
        .size           $__internal_2_$__cuda_sm10x_tcgen05_guardrail_trap_unallocated_columns_being_dealloced,(.L_x_197 - $__internal_2_$__cuda_sm10x_tcgen05_guardrail_trap_unallocated_columns_being_dealloced)
$__internal_2_$__cuda_sm10x_tcgen05_guardrail_trap_unallocated_columns_being_dealloced:
[----:B------:R-:W-:Y:S05]  /*a4d0*/  BPT.TRAP 0x1 ;  /* 0x000000040000795c */ /* 0x000fea0000300000 */
[----:B------:R-:W-:-:S04]  /*a4e0*/  HFMA2 R3, -RZ, RZ, 0, 0 ;  /* 0x00000000ff037431 */ /* 0x000fc800000001ff */
[----:B------:R-:W-:Y:S05]  /*a4f0*/  RET.REL.NODEC R2 `(_ZN7cutlass13device_kernelINS_4gemm6kernel13GemmUniversalIN4cute5tupleIJiiiiEEENS1_10collective13CollectiveMmaINS1_35MainloopSm100TmaUmmaWarpSpecializedILi4ELi2ELi4ENS5_IJNS4_1CILi2EEENSA_ILi1EEESC_EEEEENS5_IJNSA_ILi256EEENSA_ILi128EEESG_EEENS_6half_tENS5_IJlSC_lEEESI_SJ_NS4_8TiledMMAINS4_8MMA_AtomIJNS4_26SM100_MMA_F16BF16_2x1SM_SSISI_SI_fLi256ELi128ELNS4_4UMMA5MajorE0ELSO_0ELNSN_7ScaleInE0ELSP_0EEEEEENS4_6LayoutINS5_IJSC_SC_SC_EEENS5_IJNSA_ILi0EEESU_SU_EEEEENS5_IJNS4_10UnderscoreESX_SX_EEEEENS4_18SM100_TMA_2SM_LOADENS4_14ComposedLayoutINS4_7SwizzleILi3ELi4ELi3EEENS4_18smem_ptr_flag_bitsILi16EEENSS_INS5_IJNSA_ILi8EEENSA_ILi64EEEEEENS5_IJS17_SC_EEEEEEEvNS4_8identityES10_S1B_vS1C_EENS_8epilogue10collective18CollectiveEpilogueINS1E_23Sm100TmaWarpSpecializedILi4ELi2ELi32ELb1ELb0EEEJNS5_IJSG_SG_SG_EEENS5_IJNSS_ISG_SC_EENSS_INSA_ILi32EEESC_EEEEESI_SJ_SI_SJ_NS1E_6fusion15FusionCallbacksIS1I_NS1O_17LinearCombinationISI_fSI_fLNS_15FloatRoundStyleE2EEES1J_S1N_JEEENS4_5SM1004TMEM4LOAD26SM100_TMEM_LOAD_32dp32b32xENS4_13SM90_TMA_LOADENS11_INS12_ILi2ELi4ELi3EEES15_NSS_INS5_IJS16_S1L_EEENS5_IJS1L_SC_EEEEEEENS4_39AutoVectorizingCopyWithAssumedAlignmentILi128EEENS4_14SM90_TMA_STOREES23_S25_S25_EEEvvEEEEvNT_6ParamsE) ;  /* 0xffffff5802c07950 */ /* 0x000fea0003c3ffff */
.L_x_196:
[----:B------:R-:W-:-:S00]  /*a500*/  BRA `(.L_x_196) ;  /* 0xfffffffc00fc7947 */ /* 0x000fc0000383ffff */
[----:B------:R-:W-:-:S00]  /*a510*/  NOP ;  /* 0x0000000000007918 */ /* 0x000fc00000000000 */
        /* <DEDUP_REMOVED lines=14> */
.L_x_197:


//--------------------- .nv.global.init           --------------------------
	.section	.nv.global.init,"aw",@progbits
.nv.global.init:
	.type		$str$27,@object
	.size		$str$27,($str$28 - $str$27)
$str$27:
        /*0000*/ 	.byte	0x28, 0x61, 0x64, 0x64, 0x72, 0x65, 0x73, 0x73, 0x20, 0x26, 0x20, 0x6d, 0x61, 0x73, 0x6b, 0x29
        /*0010*/ 	.byte	0x20, 0x3d, 0x3d, 0x20, 0x30, 0x00
	.type		$str$28,@object
	.size		$str$28,($str$26 - $str$28)
$str$28:
        /*0016*/ 	.byte	0x2f, 0x74, 0x6d, 0x70, 0x2f, 0x63, 0x75, 0x74, 0x6c, 0x61, 0x73, 0x73, 0x5f, 0x73, 0x77, 0x65
        /*0026*/ 	.byte	0x65, 0x70, 0x5f, 0x73, 0x72, 0x63, 0x2f, 0x69, 0x6e, 0x63, 0x6c, 0x75, 0x64, 0x65, 0x2f, 0x63
        /*0036*/ 	.byte	0x75, 0x74, 0x65, 0x2f, 0x70, 0x6f, 0x69, 0x6e, 0x74, 0x65, 0x72, 0x5f, 0x66, 0x6c, 0x61, 0x67
        /*0046*/ 	.byte	0x67, 0x65, 0x64, 0x2e, 0x68, 0x70, 0x70, 0x00
	.type		$str$26,@object
	.size		$str$26,($str$25 - $str$26)
$str$26:
        /*004e*/ 	.byte	0x2f, 0x74, 0x6d, 0x70, 0x2f, 0x63, 0x75, 0x74, 0x6c, 0x61, 0x73, 0x73, 0x5f, 0x73, 0x77, 0x65
        /*005e*/ 	.byte	0x65, 0x70, 0x5f, 0x73, 0x72, 0x63, 0x2f, 0x69, 0x6e, 0x63, 0x6c, 0x75, 0x64, 0x65, 0x2f, 0x63
        /*006e*/ 	.byte	0x75, 0x74, 0x65, 0x2f, 0x61, 0x74, 0x6f, 0x6d, 0x2f, 0x63, 0x6f, 0x70, 0x79, 0x5f, 0x74, 0x72
        /*007e*/ 	.byte	0x61, 0x69, 0x74, 0x73, 0x5f, 0x73, 0x6d, 0x31, 0x30, 0x30, 0x2e, 0x68, 0x70, 0x70, 0x00
	.type		$str$25,@object
	.size		$str$25,(__unnamed_1 - $str$25)
$str$25:
        /*008d*/ 	.byte	0x28, 0x28, 0x75, 0x69, 0x6e, 0x74, 0x33, 0x32, 0x5f, 0x74, 0x28, 0x74, 0x68, 0x72, 0x65, 0x61
        /*009d*/ 	.byte	0x64, 0x49, 0x64, 0x78, 0x2e, 0x78, 0x29, 0x20, 0x2f, 0x20, 0x33, 0x32, 0x29, 0x20, 0x25, 0x20
        /*00ad*/ 	.byte	0x34, 0x29, 0x20, 0x3d, 0x3d, 0x20, 0x28, 0x28, 0x28, 0x74, 0x6d, 0x65, 0x6d, 0x5f, 0x61, 0x64
        /*00bd*/ 	.byte	0x64, 0x72, 0x20, 0x3e, 0x3e, 0x20, 0x31, 0x36, 0x29, 0x20, 0x2f, 0x20, 0x33, 0x32, 0x29, 0x20
        /*00cd*/ 	.byte	0x25, 0x20, 0x34, 0x29, 0x00
	.type		__unnamed_1,@object
	.size		__unnamed_1,(__unnamed_2 - __unnamed_1)
__unnamed_1:
        /*00d2*/ 	.byte	0x61, 0x75, 0x74, 0x6f, 0x20, 0x63, 0x75, 0x74, 0x65, 0x3a, 0x3a, 0x61, 0x73, 0x5f, 0x70, 0x6f
        /* <DEDUP_REMOVED lines=24> */
        /*0262*/ 	.byte	0x3e, 0x3e, 0x3e, 0x3e, 0x5d, 0x00
	.type		__unnamed_2,@object
	.size		__unnamed_2,(.L_2 - __unnamed_2)
__unnamed_2:
        /* <DEDUP_REMOVED lines=42> */
        /*0508*/ 	.byte	0x3e, 0x3e, 0x5d, 0x00
.L_2:


//--------------------- .nv.shared._ZN7cutlass13device_kernelINS_4gemm6kernel13GemmUniversalIN4cute5tupleIJiiiiEEENS1_10collective13CollectiveMmaINS1_35MainloopSm100TmaUmmaWarpSpecializedILi4ELi2ELi4ENS5_IJNS4_1CILi2EEENSA_ILi1EEESC_EEEEENS5_IJNSA_ILi256EEENSA_ILi128EEESG_EEENS_6half_tENS5_IJlSC_lEEESI_SJ_NS4_8TiledMMAINS4_8MMA_AtomIJNS4_26SM100_MMA_F16BF16_2x1SM_SSISI_SI_fLi256ELi128ELNS4_4UMMA5MajorE0ELSO_0ELNSN_7ScaleInE0ELSP_0EEEEEENS4_6LayoutINS5_IJSC_SC_SC_EEENS5_IJNSA_ILi0EEESU_SU_EEEEENS5_IJNS4_10UnderscoreESX_SX_EEEEENS4_18SM100_TMA_2SM_LOADENS4_14ComposedLayoutINS4_7SwizzleILi3ELi4ELi3EEENS4_18smem_ptr_flag_bitsILi16EEENSS_INS5_IJNSA_ILi8EEENSA_ILi64EEEEEENS5_IJS17_SC_EEEEEEEvNS4_8identityES10_S1B_vS1C_EENS_8epilogue10collective18CollectiveEpilogueINS1E_23Sm100TmaWarpSpecializedILi4ELi2ELi32ELb1ELb0EEEJNS5_IJSG_SG_SG_EEENS5_IJNSS_ISG_SC_EENSS_INSA_ILi32EEESC_EEEEESI_SJ_SI_SJ_NS1E_6fusion15FusionCallbacksIS1I_NS1O_17LinearCombinationISI_fSI_fLNS_15FloatRoundStyleE2EEES1J_S1N_JEEENS4_5SM1004TMEM4LOAD26SM100_TMEM_LOAD_32dp32b32xENS4_13SM90_TMA_LOADENS11_INS12_ILi2ELi4ELi3EEES15_NSS_INS5_IJS16_S1L_EEENS5_IJS1L_SC_EEEEEEENS4_39AutoVectorizingCopyWithAssumedAlignmentILi128EEENS4_14SM90_TMA_STOREES23_S25_S25_EEEvvEEEEvNT_6ParamsE --------------------------
	.section	.nv.shared._ZN7cutlass13device_kernelINS_4gemm6kernel13GemmUniversalIN4cute5tupleIJiiiiEEENS1_10collective13CollectiveMmaINS1_35MainloopSm100TmaUmmaWarpSpecializedILi4ELi2ELi4ENS5_IJNS4_1CILi2EEENSA_ILi1EEESC_EEEEENS5_IJNSA_ILi256EEENSA_ILi128EEESG_EEENS_6half_tENS5_IJlSC_lEEESI_SJ_NS4_8TiledMMAINS4_8MMA_AtomIJNS4_26SM100_MMA_F16BF16_2x1SM_SSISI_SI_fLi256ELi128ELNS4_4UMMA5MajorE0ELSO_0ELNSN_7ScaleInE0ELSP_0EEEEEENS4_6LayoutINS5_IJSC_SC_SC_EEENS5_IJNSA_ILi0EEESU_SU_EEEEENS5_IJNS4_10UnderscoreESX_SX_EEEEENS4_18SM100_TMA_2SM_LOADENS4_14ComposedLayoutINS4_7SwizzleILi3ELi4ELi3EEENS4_18smem_ptr_flag_bitsILi16EEENSS_INS5_IJNSA_ILi8EEENSA_ILi64EEEEEENS5_IJS17_SC_EEEEEEEvNS4_8identityES10_S1B_vS1C_EENS_8epilogue10collective18CollectiveEpilogueINS1E_23Sm100TmaWarpSpecializedILi4ELi2ELi32ELb1ELb0EEEJNS5_IJSG_SG_SG_EEENS5_IJNSS_ISG_SC_EENSS_INSA_ILi32EEESC_EEEEESI_SJ_SI_SJ_NS1E_6fusion15FusionCallbacksIS1I_NS1O_17LinearCombinationISI_fSI_fLNS_15FloatRoundStyleE2EEES1J_S1N_JEEENS4_5SM1004TMEM4LOAD26SM100_TMEM_LOAD_32dp32b32xENS4_13SM90_TMA_LOADENS11_INS12_ILi2ELi4ELi3EEES15_NSS_INS5_IJS16_S1L_EEENS5_IJS1L_SC_EEEEEEENS4_39AutoVectorizingCopyWithAssumedAlignmentILi128EEENS4_14SM90_TMA_STOREES23_S25_S25_EEEvvEEEEvNT_6ParamsE,"aw",@nobits
	.sectionflags	@""
	.align	16
	.zero		1024


//--------------------- .nv.shared.reserved.0     --------------------------
	.section	.nv.shared.reserved.0,"aw",@nobits
	.weak		__nv_reservedSMEM_offset_0_alias
	.size		__nv_reservedSMEM_offset_0_alias, 0, 64
	.other		__nv_reservedSMEM_offset_0_alias,@"STO_CUDA_RESERVED_SHARED STV_DEFAULT"
__nv_reservedSMEM_offset_0_alias:
	.zero		0
.nv.shared.reserved.0:
	.zero		64
	.weak		__nv_reservedSMEM_tcgen05_partition
	.type		__nv_reservedSMEM_tcgen05_partition,@object
	.size		__nv_reservedSMEM_tcgen05_partition,(.L_0 - __nv_reservedSMEM_tcgen05_partition)
__nv_reservedSMEM_tcgen05_partition:
	.zero		32
.L_0:


//--------------------- .nv.global                --------------------------
	.section	.nv.global,"aw",@nobits
.nv.global:
	.type		_ZN39_INTERNAL_af1bf986_4_k_cu_efaf47c4_70664cute1_E,@object
	.size		_ZN39_INTERNAL_af1bf986_4_k_cu_efaf47c4_70664cute1_E,(_ZN39_INTERNAL_af1bf986_4_k_cu_efaf47c4_70664cuda3std3__45__cpo6cbeginE - _ZN39_INTERNAL_af1bf986_4_k_cu_efaf47c4_70664cute1_E)
_ZN39_INTERNAL_af1bf986_4_k_cu_efaf47c4_70664cute1_E:
	.zero		1
	.type		_ZN39_INTERNAL_af1bf986_4_k_cu_efaf47c4_70664cuda3std3__45__cpo6cbeginE,@object
	.size		_ZN39_INTERNAL_af1bf986_4_k_cu_efaf47c4_70664cuda3std3__45__cpo6cbeginE,(_ZN39_INTERNAL_af1bf986_4_k_cu_efaf47c4_70664cuda3std3__48in_placeE - _ZN39_INTERNAL_af1bf986_4_k_cu_efaf47c4_70664cuda3std3__45__cpo6cbeginE)
_ZN39_INTERNAL_af1bf986_4_k_cu_efaf47c4_70664cuda3std3__45__cpo6cbeginE:
	.zero		1
	.type		_ZN39_INTERNAL_af1bf986_4_k_cu_efaf47c4_70664cuda3std3__48in_placeE,@object
	.size		_ZN39_INTERNAL_af1bf986_4_k_cu_efaf47c4_70664cuda3std3__48in_placeE,(_ZN39_INTERNAL_af1bf986_4_k_cu_efaf47c4_70664cuda3std6ranges3__45__cpo9iter_moveE - _ZN39_INTERNAL_af1bf986_4_k_cu_efaf47c4_70664cuda3std3__48in_placeE)
_ZN39_INTERNAL_af1bf986_4_k_cu_efaf47c4_70664cuda3std3__48in_placeE:
	.zero		1
	.type		_ZN39_INTERNAL_af1bf986_4_k_cu_efaf47c4_70664cuda3std6ranges3__45__cpo9iter_moveE,@object
	.size		_ZN39_INTERNAL_af1bf986_4_k_cu_efaf47c4_70664cuda3std6ranges3__45__cpo9iter_moveE,(_ZN39_INTERNAL_af1bf986_4_k_cu_efaf47c4_70664cuda3std3__45__cpo5beginE - _ZN39_INTERNAL_af1bf986_4_k_cu_efaf47c4_70664cuda3std6ranges3__45__cpo9iter_moveE)
_ZN39_INTERNAL_af1bf986_4_k_cu_efaf47c4_70664cuda3std6ranges3__45__cpo9iter_moveE:
	.zero		1
	.type		_ZN39_INTERNAL_af1bf986_4_k_cu_efaf47c4_70664cuda3std3__45__cpo5beginE,@object
	.size		_ZN39_INTERNAL_af1bf986_4_k_cu_efaf47c4_70664cuda3std3__45__cpo5beginE,(_ZN39_INTERNAL_af1bf986_4_k_cu_efaf47c4_70664cuda3std3__441_GLOBAL__N__af1bf986_4_k_cu_efaf47c4_70666ignoreE - _ZN39_INTERNAL_af1bf986_4_k_cu_efaf47c4_70664cuda3std3__45__cpo5beginE)
_ZN39_INTERNAL_af1bf986_4_k_cu_efaf47c4_70664cuda3std3__45__cpo5beginE:
	.zero		1
	.type		_ZN39_INTERNAL_af1bf986_4_k_cu_efaf47c4_70664cuda3std3__441_GLOBAL__N__af1bf986_4_k_cu_efaf47c4_70666ignoreE,@object
	.size		_ZN39_INTERNAL_af1bf986_4_k_cu_efaf47c4_70664cuda3std3__441_GLOBAL__N__af1bf986_4_k_cu_efaf47c4_70666ignoreE,(_ZN39_INTERNAL_af1bf986_4_k_cu_efaf47c4_70664cute7productE - _ZN39_INTERNAL_af1bf986_4_k_cu_efaf47c4_70664cuda3std3__441_GLOBAL__N__af1bf986_4_k_cu_efaf47c4_70666ignoreE)
_ZN39_INTERNAL_af1bf986_4_k_cu_efaf47c4_70664cuda3std3__441_GLOBAL__N__af1bf986_4_k_cu_efaf47c4_70666ignoreE:
	.zero		1
	.type		_ZN39_INTERNAL_af1bf986_4_k_cu_efaf47c4_70664cute7productE,@object
	.size		_ZN39_INTERNAL_af1bf986_4_k_cu_efaf47c4_70664cute7productE,(_ZN39_INTERNAL_af1bf986_4_k_cu_efaf47c4_70664cuda3std3__45__cpo3endE - _ZN39_INTERNAL_af1bf986_4_k_cu_efaf47c4_70664cute7productE)
_ZN39_INTERNAL_af1bf986_4_k_cu_efaf47c4_70664cute7productE:
	.zero		1
	.type		_ZN39_INTERNAL_af1bf986_4_k_cu_efaf47c4_70664cuda3std3__45__cpo3endE,@object
	.size		_ZN39_INTERNAL_af1bf986_4_k_cu_efaf47c4_70664cuda3std3__45__cpo3endE,(_ZN39_INTERNAL_af1bf986_4_k_cu_efaf47c4_70664cuda3std3__419piecewise_constructE - _ZN39_INTERNAL_af1bf986_4_k_cu_efaf47c4_70664cuda3std3__45__cpo3endE)
_ZN39_INTERNAL_af1bf986_4_k_cu_efaf47c4_70664cuda3std3__45__cpo3endE:
	.zero		1
	.type		_ZN39_INTERNAL_af1bf986_4_k_cu_efaf47c4_70664cuda3std3__419piecewise_constructE,@object
	.size		_ZN39_INTERNAL_af1bf986_4_k_cu_efaf47c4_70664cuda3std3__419piecewise_constructE,(_ZN39_INTERNAL_af1bf986_4_k_cu_efaf47c4_70664cuda3std3__45__cpo4cendE - _ZN39_INTERNAL_af1bf986_4_k_cu_efaf47c4_70664cuda3std3__419piecewise_constructE)
_ZN39_INTERNAL_af1bf986_4_k_cu_efaf47c4_70664cuda3std3__419piecewise_constructE:
	.zero		1
	.type		_ZN39_INTERNAL_af1bf986_4_k_cu_efaf47c4_70664cuda3std3__45__cpo4cendE,@object
	.size		_ZN39_INTERNAL_af1bf986_4_k_cu_efaf47c4_70664cuda3std3__45__cpo4cendE,(_ZN39_INTERNAL_af1bf986_4_k_cu_efaf47c4_70664cuda3std6ranges3__45__cpo4swapE - _ZN39_INTERNAL_af1bf986_4_k_cu_efaf47c4_70664cuda3std3__45__cpo4cendE)
_ZN39_INTERNAL_af1bf986_4_k_cu_efaf47c4_70664cuda3std3__45__cpo4cendE:
	.zero		1
	.type		_ZN39_INTERNAL_af1bf986_4_k_cu_efaf47c4_70664cuda3std6ranges3__45__cpo4swapE,@object
	.size		_ZN39_INTERNAL_af1bf986_4_k_cu_efaf47c4_70664cuda3std6ranges3__45__cpo4swapE,(.L_10 - _ZN39_INTERNAL_af1bf986_4_k_cu_efaf47c4_70664cuda3std6ranges3__45__cpo4swapE)
_ZN39_INTERNAL_af1bf986_4_k_cu_efaf47c4_70664cuda3std6ranges3__45__cpo4swapE:
	.zero		1
.L_10:


//--------------------- .nv.constant0._ZN7cutlass13device_kernelINS_4gemm6kernel13GemmUniversalIN4cute5tupleIJiiiiEEENS1_10collective13CollectiveMmaINS1_35MainloopSm100TmaUmmaWarpSpecializedILi4ELi2ELi4ENS5_IJNS4_1CILi2EEENSA_ILi1EEESC_EEEEENS5_IJNSA_ILi256EEENSA_ILi128EEESG_EEENS_6half_tENS5_IJlSC_lEEESI_SJ_NS4_8TiledMMAINS4_8MMA_AtomIJNS4_26SM100_MMA_F16BF16_2x1SM_SSISI_SI_fLi256ELi128ELNS4_4UMMA5MajorE0ELSO_0ELNSN_7ScaleInE0ELSP_0EEEEEENS4_6LayoutINS5_IJSC_SC_SC_EEENS5_IJNSA_ILi0EEESU_SU_EEEEENS5_IJNS4_10UnderscoreESX_SX_EEEEENS4_18SM100_TMA_2SM_LOADENS4_14ComposedLayoutINS4_7SwizzleILi3ELi4ELi3EEENS4_18smem_ptr_flag_bitsILi16EEENSS_INS5_IJNSA_ILi8EEENSA_ILi64EEEEEENS5_IJS17_SC_EEEEEEEvNS4_8identityES10_S1B_vS1C_EENS_8epilogue10collective18CollectiveEpilogueINS1E_23Sm100TmaWarpSpecializedILi4ELi2ELi32ELb1ELb0EEEJNS5_IJSG_SG_SG_EEENS5_IJNSS_ISG_SC_EENSS_INSA_ILi32EEESC_EEEEESI_SJ_SI_SJ_NS1E_6fusion15FusionCallbacksIS1I_NS1O_17LinearCombinationISI_fSI_fLNS_15FloatRoundStyleE2EEES1J_S1N_JEEENS4_5SM1004TMEM4LOAD26SM100_TMEM_LOAD_32dp32b32xENS4_13SM90_TMA_LOADENS11_INS12_ILi2ELi4ELi3EEES15_NSS_INS5_IJS16_S1L_EEENS5_IJS1L_SC_EEEEEEENS4_39AutoVectorizingCopyWithAssumedAlignmentILi128EEENS4_14SM90_TMA_STOREES23_S25_S25_EEEvvEEEEvNT_6ParamsE --------------------------
	.section	.nv.constant0._ZN7cutlass13device_kernelINS_4gemm6kernel13GemmUniversalIN4cute5tupleIJiiiiEEENS1_10collective13CollectiveMmaINS1_35MainloopSm100TmaUmmaWarpSpecializedILi4ELi2ELi4ENS5_IJNS4_1CILi2EEENSA_ILi1EEESC_EEEEENS5_IJNSA_ILi256EEENSA_ILi128EEESG_EEENS_6half_tENS5_IJlSC_lEEESI_SJ_NS4_8TiledMMAINS4_8MMA_AtomIJNS4_26SM100_MMA_F16BF16_2x1SM_SSISI_SI_fLi256ELi128ELNS4_4UMMA5MajorE0ELSO_0ELNSN_7ScaleInE0ELSP_0EEEEEENS4_6LayoutINS5_IJSC_SC_SC_EEENS5_IJNSA_ILi0EEESU_SU_EEEEENS5_IJNS4_10UnderscoreESX_SX_EEEEENS4_18SM100_TMA_2SM_LOADENS4_14ComposedLayoutINS4_7SwizzleILi3ELi4ELi3EEENS4_18smem_ptr_flag_bitsILi16EEENSS_INS5_IJNSA_ILi8EEENSA_ILi64EEEEEENS5_IJS17_SC_EEEEEEEvNS4_8identityES10_S1B_vS1C_EENS_8epilogue10collective18CollectiveEpilogueINS1E_23Sm100TmaWarpSpecializedILi4ELi2ELi32ELb1ELb0EEEJNS5_IJSG_SG_SG_EEENS5_IJNSS_ISG_SC_EENSS_INSA_ILi32EEESC_EEEEESI_SJ_SI_SJ_NS1E_6fusion15FusionCallbacksIS1I_NS1O_17LinearCombinationISI_fSI_fLNS_15FloatRoundStyleE2EEES1J_S1N_JEEENS4_5SM1004TMEM4LOAD26SM100_TMEM_LOAD_32dp32b32xENS4_13SM90_TMA_LOADENS11_INS12_ILi2ELi4ELi3EEES15_NSS_INS5_IJS16_S1L_EEENS5_IJS1L_SC_EEEEEEENS4_39AutoVectorizingCopyWithAssumedAlignmentILi128EEENS4_14SM90_TMA_STOREES23_S25_S25_EEEvvEEEEvNT_6ParamsE,"a",@progbits
	.sectionflags	@""
	.align	4
.nv.constant0._ZN7cutlass13device_kernelINS_4gemm6kernel13GemmUniversalIN4cute5tupleIJiiiiEEENS1_10collective13CollectiveMmaINS1_35MainloopSm100TmaUmmaWarpSpecializedILi4ELi2ELi4ENS5_IJNS4_1CILi2EEENSA_ILi1EEESC_EEEEENS5_IJNSA_ILi256EEENSA_ILi128EEESG_EEENS_6half_tENS5_IJlSC_lEEESI_SJ_NS4_8TiledMMAINS4_8MMA_AtomIJNS4_26SM100_MMA_F16BF16_2x1SM_SSISI_SI_fLi256ELi128ELNS4_4UMMA5MajorE0ELSO_0ELNSN_7ScaleInE0ELSP_0EEEEEENS4_6LayoutINS5_IJSC_SC_SC_EEENS5_IJNSA_ILi0EEESU_SU_EEEEENS5_IJNS4_10UnderscoreESX_SX_EEEEENS4_18SM100_TMA_2SM_LOADENS4_14ComposedLayoutINS4_7SwizzleILi3ELi4ELi3EEENS4_18smem_ptr_flag_bitsILi16EEENSS_INS5_IJNSA_ILi8EEENSA_ILi64EEEEEENS5_IJS17_SC_EEEEEEEvNS4_8identityES10_S1B_vS1C_EENS_8epilogue10collective18CollectiveEpilogueINS1E_23Sm100TmaWarpSpecializedILi4ELi2ELi32ELb1ELb0EEEJNS5_IJSG_SG_SG_EEENS5_IJNSS_ISG_SC_EENSS_INSA_ILi32EEESC_EEEEESI_SJ_SI_SJ_NS1E_6fusion15FusionCallbacksIS1I_NS1O_17LinearCombinationISI_fSI_fLNS_15FloatRoundStyleE2EEES1J_S1N_JEEENS4_5SM1004TMEM4LOAD26SM100_TMEM_LOAD_32dp32b32xENS4_13SM90_TMA_LOADENS11_INS12_ILi2ELi4ELi3EEES15_NSS_INS5_IJS16_S1L_EEENS5_IJS1L_SC_EEEEEEENS4_39AutoVectorizingCopyWithAssumedAlignmentILi128EEENS4_14SM90_TMA_STOREES23_S25_S25_EEEvvEEEEvNT_6ParamsE:
	.zero		2944


//--------------------- SYMBOLS --------------------------

	.type		.nv.reservedSmem.offset0,@object
	.size		.nv.reservedSmem.offset0,0x4
	.type		.nv.reservedSmem.cap,@object
	.size		.nv.reservedSmem.cap,0x4
	.type		__assertfail,@function
